// auto-generated by cutlass_sweep.epilogue — config: {"arch": "sm_90", "cluster_m": 2, "cluster_n": 1, "dtype": "fp16", "fusion": "silu", "tile_k": 64, "tile_m": 128, "tile_n": 64}
#include "cutlass/cutlass.h"
#include "cutlass/gemm/collective/collective_builder.hpp"
#include "cutlass/gemm/device/gemm_universal_adapter.h"
#include "cutlass/gemm/kernel/gemm_universal.hpp"
#include "cutlass/epilogue/collective/collective_builder.hpp"
#include "cutlass/epilogue/fusion/operations.hpp"
#include "cutlass/epilogue/thread/activation.h"

using Elem = cutlass::half_t;
using Acc  = float;
using TileShape    = cute::Shape<cute::_128, cute::_64, cute::_64>;
using ClusterShape = cute::Shape<cute::_2, cute::_1, cute::_1>;
using FusionOp     = cutlass::epilogue::fusion::LinCombEltAct<cutlass::epilogue::thread::SiLu, Elem, Acc>;

using CollectiveEpilogue = typename cutlass::epilogue::collective::CollectiveBuilder<
    cutlass::arch::Sm90, cutlass::arch::OpClassTensorOp,
    TileShape, ClusterShape,
    cutlass::epilogue::collective::EpilogueTileAuto,
    Acc, Acc,
    Elem, cutlass::layout::RowMajor, 128 / cutlass::sizeof_bits<Elem>::value,
    Elem, cutlass::layout::RowMajor, 128 / cutlass::sizeof_bits<Elem>::value,
    cutlass::epilogue::TmaWarpSpecializedCooperative,
    FusionOp
  >::CollectiveOp;

using CollectiveMainloop = typename cutlass::gemm::collective::CollectiveBuilder<
    cutlass::arch::Sm90, cutlass::arch::OpClassTensorOp,
    Elem, cutlass::layout::RowMajor, 128 / cutlass::sizeof_bits<Elem>::value,
    Elem, cutlass::layout::ColumnMajor, 128 / cutlass::sizeof_bits<Elem>::value,
    Acc,
    TileShape, ClusterShape,
    cutlass::gemm::collective::StageCountAutoCarveout<
        static_cast<int>(sizeof(typename CollectiveEpilogue::SharedStorage))>,
    cutlass::gemm::KernelTmaWarpSpecializedCooperative
  >::CollectiveOp;

using GemmKernel = cutlass::gemm::kernel::GemmUniversal<
    cute::Shape<int,int,int,int>, CollectiveMainloop, CollectiveEpilogue>;
using Gemm = cutlass::gemm::device::GemmUniversalAdapter<GemmKernel>;

auto* _anchor = &cutlass::device_kernel<GemmKernel>;


// ===== COMPILED SASS (sm_90a) =====

	.target	sm_90a

	.elftype	@"ET_EXEC"


//--------------------- .note.nv.tkinfo           --------------------------
	.section	.note.nv.tkinfo,"",@"SHT_NOTE"
	.sectionflags	@"SHF_NOTE_NV_TKINFO"
	.tkinfo
        /*0018*/ 	.word	0x00000002
        /*0030*/ 	.string	""
        /*0030*/ 	.string	"ptxas"
        /*0030*/ 	.string	"Cuda compilation tools, release 13.0, V13.0.88"
        /*0030*/ 	.string	"Build cuda_13.0.r13.0/compiler.36424714_0"
        /*0030*/ 	.string	"-arch sm_90a -m 64 "



//--------------------- .note.nv.cuinfo           --------------------------
	.section	.note.nv.cuinfo,"",@"SHT_NOTE"
	.sectionflags	@"SHF_NOTE_NV_CUINFO"
        /*0018*/ 	.short	0x0002
        /*001a*/ 	.short	0x005a
        /*001c*/ 	.short	0x0082
	.zero		2


//--------------------- .nv.info                  --------------------------
	.section	.nv.info,"",@"SHT_CUDA_INFO"
	.align	4


	//----- nvinfo : EIATTR_REGCOUNT
	.align		4
        /*0000*/ 	.byte	0x04, 0x2f
        /*0002*/ 	.short	(.L_18 - .L_17)
	.align		4
.L_17:
        /*0004*/ 	.word	index@(_ZN7cutlass13device_kernelINS_4gemm6kernel13GemmUniversalIN4cute5tupleIJiiiiEEENS1_10collective13CollectiveMmaINS1_34MainloopSm90TmaGmmaWarpSpecializedILi8ENS5_IJNS4_1CILi2EEENSA_ILi1EEESC_EEENS1_35KernelTmaWarpSpecializedCooperativeEEENS5_IJNSA_ILi128EEENSA_ILi64EEESH_EEENS_6half_tENS5_IJlSC_lEEESJ_SK_NS4_8TiledMMAINS4_8MMA_AtomIJNS4_4SM904GMMA25MMA_64x64x16_F32F16F16_SSILNSO_5MajorE0ELSQ_0ELNSO_7ScaleInE1ELSR_1EEEEEENS4_6LayoutISD_NS5_IJSC_NSA_ILi0EEESV_EEEEENS5_IJNS4_10UnderscoreESY_SY_EEEEENS4_13SM90_TMA_LOADENS4_14ComposedLayoutINS4_7SwizzleILi3ELi4ELi3EEENS4_18smem_ptr_flag_bitsILi16EEENSU_INS5_IJNSA_ILi8EEESH_EEENS5_IJSH_SC_EEEEEEEvNS4_8identityENS4_23SM90_TMA_LOAD_MULTICASTES1B_vS1C_EENS_8epilogue10collective18CollectiveEpilogueINS1F_22Sm90TmaWarpSpecializedILi3ELi2ELi16ELb1ELb0EEEJSI_NS5_IJSG_NSA_ILi32EEEEEESJ_SK_SJ_SK_NS1F_6fusion15FusionCallbacksIS1J_NS1M_13LinCombEltActINS1F_6thread4SiLuESJ_fSJ_fLNS_15FloatRoundStyleE2EEESI_S1L_JEEES11_NS12_INS13_ILi2ELi4ELi3EEES16_NSU_INS5_IJS17_S1K_EEENS5_IJS1K_SC_EEEEEEENS4_17SM75_U32x4_LDSM_NENS4_14SM90_TMA_STOREES1Y_NS4_17SM90_U32x4_STSM_NENS4_9Copy_AtomIJS21_SJ_EEEvEEEvvEEEEvNT_6ParamsE)
        /*0008*/ 	.word	0x000000a8


	//----- nvinfo : EIATTR_FRAME_SIZE
	.align		4
.L_18:
        /*000c*/ 	.byte	0x04, 0x11
        /*000e*/ 	.short	(.L_20 - .L_19)
	.align		4
.L_19:
        /*0010*/ 	.word	index@($__internal_0_$__cuda_sm20_rcp_rn_f32_slowpath)
        /*0014*/ 	.word	0x00000000


	//----- nvinfo : EIATTR_FRAME_SIZE
	.align		4
.L_20:
        /*0018*/ 	.byte	0x04, 0x11
        /*001a*/ 	.short	(.L_22 - .L_21)
	.align		4
.L_21:
        /*001c*/ 	.word	index@(_ZN7cutlass13device_kernelINS_4gemm6kernel13GemmUniversalIN4cute5tupleIJiiiiEEENS1_10collective13CollectiveMmaINS1_34MainloopSm90TmaGmmaWarpSpecializedILi8ENS5_IJNS4_1CILi2EEENSA_ILi1EEESC_EEENS1_35KernelTmaWarpSpecializedCooperativeEEENS5_IJNSA_ILi128EEENSA_ILi64EEESH_EEENS_6half_tENS5_IJlSC_lEEESJ_SK_NS4_8TiledMMAINS4_8MMA_AtomIJNS4_4SM904GMMA25MMA_64x64x16_F32F16F16_SSILNSO_5MajorE0ELSQ_0ELNSO_7ScaleInE1ELSR_1EEEEEENS4_6LayoutISD_NS5_IJSC_NSA_ILi0EEESV_EEEEENS5_IJNS4_10UnderscoreESY_SY_EEEEENS4_13SM90_TMA_LOADENS4_14ComposedLayoutINS4_7SwizzleILi3ELi4ELi3EEENS4_18smem_ptr_flag_bitsILi16EEENSU_INS5_IJNSA_ILi8EEESH_EEENS5_IJSH_SC_EEEEEEEvNS4_8identityENS4_23SM90_TMA_LOAD_MULTICASTES1B_vS1C_EENS_8epilogue10collective18CollectiveEpilogueINS1F_22Sm90TmaWarpSpecializedILi3ELi2ELi16ELb1ELb0EEEJSI_NS5_IJSG_NSA_ILi32EEEEEESJ_SK_SJ_SK_NS1F_6fusion15FusionCallbacksIS1J_NS1M_13LinCombEltActINS1F_6thread4SiLuESJ_fSJ_fLNS_15FloatRoundStyleE2EEESI_S1L_JEEES11_NS12_INS13_ILi2ELi4ELi3EEES16_NSU_INS5_IJS17_S1K_EEENS5_IJS1K_SC_EEEEEEENS4_17SM75_U32x4_LDSM_NENS4_14SM90_TMA_STOREES1Y_NS4_17SM90_U32x4_STSM_NENS4_9Copy_AtomIJS21_SJ_EEEvEEEvvEEEEvNT_6ParamsE)
        /*0020*/ 	.word	0x00000000


	//----- nvinfo : EIATTR_MIN_STACK_SIZE
	.align		4
.L_22:
        /*0024*/ 	.byte	0x04, 0x12
        /*0026*/ 	.short	(.L_24 - .L_23)
	.align		4
.L_23:
        /*0028*/ 	.word	index@(_ZN7cutlass13device_kernelINS_4gemm6kernel13GemmUniversalIN4cute5tupleIJiiiiEEENS1_10collective13CollectiveMmaINS1_34MainloopSm90TmaGmmaWarpSpecializedILi8ENS5_IJNS4_1CILi2EEENSA_ILi1EEESC_EEENS1_35KernelTmaWarpSpecializedCooperativeEEENS5_IJNSA_ILi128EEENSA_ILi64EEESH_EEENS_6half_tENS5_IJlSC_lEEESJ_SK_NS4_8TiledMMAINS4_8MMA_AtomIJNS4_4SM904GMMA25MMA_64x64x16_F32F16F16_SSILNSO_5MajorE0ELSQ_0ELNSO_7ScaleInE1ELSR_1EEEEEENS4_6LayoutISD_NS5_IJSC_NSA_ILi0EEESV_EEEEENS5_IJNS4_10UnderscoreESY_SY_EEEEENS4_13SM90_TMA_LOADENS4_14ComposedLayoutINS4_7SwizzleILi3ELi4ELi3EEENS4_18smem_ptr_flag_bitsILi16EEENSU_INS5_IJNSA_ILi8EEESH_EEENS5_IJSH_SC_EEEEEEEvNS4_8identityENS4_23SM90_TMA_LOAD_MULTICASTES1B_vS1C_EENS_8epilogue10collective18CollectiveEpilogueINS1F_22Sm90TmaWarpSpecializedILi3ELi2ELi16ELb1ELb0EEEJSI_NS5_IJSG_NSA_ILi32EEEEEESJ_SK_SJ_SK_NS1F_6fusion15FusionCallbacksIS1J_NS1M_13LinCombEltActINS1F_6thread4SiLuESJ_fSJ_fLNS_15FloatRoundStyleE2EEESI_S1L_JEEES11_NS12_INS13_ILi2ELi4ELi3EEES16_NSU_INS5_IJS17_S1K_EEENS5_IJS1K_SC_EEEEEEENS4_17SM75_U32x4_LDSM_NENS4_14SM90_TMA_STOREES1Y_NS4_17SM90_U32x4_STSM_NENS4_9Copy_AtomIJS21_SJ_EEEvEEEvvEEEEvNT_6ParamsE)
        /*002c*/ 	.word	0x00000000
.L_24:


//--------------------- .nv.compat                --------------------------
	.section	.nv.compat,"",@"SHT_CUDA_COMPAT_INFO"
	.align	4
        /*0000*/ 	.byte	0x02, 0x09, 0x01, 0x00, 0x02, 0x02, 0x04, 0x00, 0x02, 0x05, 0x05, 0x00, 0x03, 0x07, 0x01, 0x01
        /*0010*/ 	.byte	0x02, 0x03, 0x01, 0x00, 0x02, 0x06, 0x01, 0x00, 0x04, 0x0b, 0x08, 0x00, 0x00, 0x00, 0x00, 0x00
        /*0020*/ 	.byte	0x00, 0x00, 0x00, 0x00


//--------------------- .nv.info._ZN7cutlass13device_kernelINS_4gemm6kernel13GemmUniversalIN4cute5tupleIJiiiiEEENS1_10collective13CollectiveMmaINS1_34MainloopSm90TmaGmmaWarpSpecializedILi8ENS5_IJNS4_1CILi2EEENSA_ILi1EEESC_EEENS1_35KernelTmaWarpSpecializedCooperativeEEENS5_IJNSA_ILi128EEENSA_ILi64EEESH_EEENS_6half_tENS5_IJlSC_lEEESJ_SK_NS4_8TiledMMAINS4_8MMA_AtomIJNS4_4SM904GMMA25MMA_64x64x16_F32F16F16_SSILNSO_5MajorE0ELSQ_0ELNSO_7ScaleInE1ELSR_1EEEEEENS4_6LayoutISD_NS5_IJSC_NSA_ILi0EEESV_EEEEENS5_IJNS4_10UnderscoreESY_SY_EEEEENS4_13SM90_TMA_LOADENS4_14ComposedLayoutINS4_7SwizzleILi3ELi4ELi3EEENS4_18smem_ptr_flag_bitsILi16EEENSU_INS5_IJNSA_ILi8EEESH_EEENS5_IJSH_SC_EEEEEEEvNS4_8identityENS4_23SM90_TMA_LOAD_MULTICASTES1B_vS1C_EENS_8epilogue10collective18CollectiveEpilogueINS1F_22Sm90TmaWarpSpecializedILi3ELi2ELi16ELb1ELb0EEEJSI_NS5_IJSG_NSA_ILi32EEEEEESJ_SK_SJ_SK_NS1F_6fusion15FusionCallbacksIS1J_NS1M_13LinCombEltActINS1F_6thread4SiLuESJ_fSJ_fLNS_15FloatRoundStyleE2EEESI_S1L_JEEES11_NS12_INS13_ILi2ELi4ELi3EEES16_NSU_INS5_IJS17_S1K_EEENS5_IJS1K_SC_EEEEEEENS4_17SM75_U32x4_LDSM_NENS4_14SM90_TMA_STOREES1Y_NS4_17SM90_U32x4_STSM_NENS4_9Copy_AtomIJS21_SJ_EEEvEEEvvEEEEvNT_6ParamsE --------------------------
	.section	.nv.info._ZN7cutlass13device_kernelINS_4gemm6kernel13GemmUniversalIN4cute5tupleIJiiiiEEENS1_10collective13CollectiveMmaINS1_34MainloopSm90TmaGmmaWarpSpecializedILi8ENS5_IJNS4_1CILi2EEENSA_ILi1EEESC_EEENS1_35KernelTmaWarpSpecializedCooperativeEEENS5_IJNSA_ILi128EEENSA_ILi64EEESH_EEENS_6half_tENS5_IJlSC_lEEESJ_SK_NS4_8TiledMMAINS4_8MMA_AtomIJNS4_4SM904GMMA25MMA_64x64x16_F32F16F16_SSILNSO_5MajorE0ELSQ_0ELNSO_7ScaleInE1ELSR_1EEEEEENS4_6LayoutISD_NS5_IJSC_NSA_ILi0EEESV_EEEEENS5_IJNS4_10UnderscoreESY_SY_EEEEENS4_13SM90_TMA_LOADENS4_14ComposedLayoutINS4_7SwizzleILi3ELi4ELi3EEENS4_18smem_ptr_flag_bitsILi16EEENSU_INS5_IJNSA_ILi8EEESH_EEENS5_IJSH_SC_EEEEEEEvNS4_8identityENS4_23SM90_TMA_LOAD_MULTICASTES1B_vS1C_EENS_8epilogue10collective18CollectiveEpilogueINS1F_22Sm90TmaWarpSpecializedILi3ELi2ELi16ELb1ELb0EEEJSI_NS5_IJSG_NSA_ILi32EEEEEESJ_SK_SJ_SK_NS1F_6fusion15FusionCallbacksIS1J_NS1M_13LinCombEltActINS1F_6thread4SiLuESJ_fSJ_fLNS_15FloatRoundStyleE2EEESI_S1L_JEEES11_NS12_INS13_ILi2ELi4ELi3EEES16_NSU_INS5_IJS17_S1K_EEENS5_IJS1K_SC_EEEEEEENS4_17SM75_U32x4_LDSM_NENS4_14SM90_TMA_STOREES1Y_NS4_17SM90_U32x4_STSM_NENS4_9Copy_AtomIJS21_SJ_EEEvEEEvvEEEEvNT_6ParamsE,"",@"SHT_CUDA_INFO"
	.sectionflags	@""
	.align	4


	//----- nvinfo : EIATTR_CUDA_API_VERSION
	.align		4
        /*0000*/ 	.byte	0x04, 0x37
        /*0002*/ 	.short	(.L_26 - .L_25)
.L_25:
        /*0004*/ 	.word	0x00000082


	//----- nvinfo : EIATTR_KPARAM_INFO
	.align		4
.L_26:
        /*0008*/ 	.byte	0x04, 0x17
        /*000a*/ 	.short	(.L_28 - .L_27)
.L_27:
        /*000c*/ 	.word	0x00000000
        /*0010*/ 	.short	0x0000
        /*0012*/ 	.short	0x0070
        /*0014*/ 	.byte	0x00, 0xf0, 0x01, 0x1c


	//----- nvinfo : EIATTR_SPARSE_MMA_MASK
	.align		4
.L_28:
        /*0018*/ 	.byte	0x03, 0x50
        /*001a*/ 	.short	0x0000


	//----- nvinfo : EIATTR_MAXREG_COUNT
	.align		4
        /*001c*/ 	.byte	0x03, 0x1b
        /*001e*/ 	.short	0x00a8


	//----- nvinfo : EIATTR_NUM_BARRIERS
	.align		4
        /*0020*/ 	.byte	0x02, 0x4c
        /*0022*/ 	.byte	0x02
	.zero		1


	//----- nvinfo : EIATTR_EXTERNS
	.align		4
        /*0024*/ 	.byte	0x04, 0x0f
        /*0026*/ 	.short	(.L_30 - .L_29)


	//   ....[0]....
	.align		4
.L_29:
        /*0028*/ 	.word	index@(__assertfail)


	//----- nvinfo : EIATTR_MERCURY_ISA_VERSION
	.align		4
.L_30:
        /*002c*/ 	.byte	0x03, 0x5f
        /*002e*/ 	.short	0x0101


	//----- nvinfo : EIATTR_INT_WARP_WIDE_INSTR_OFFSETS
	.align		4
        /*0030*/ 	.byte	0x04, 0x31
        /*0032*/ 	.short	(.L_32 - .L_31)


	//   ....[0]....
.L_31:
        /*0034*/ 	.word	0x00000aa0


	//   ....[1]....
        /*0038*/ 	.word	0x00000ab0


	//   ....[2]....
        /*003c*/ 	.word	0x00000ba0


	//   ....[3]....
        /*0040*/ 	.word	0x000021b0


	//----- nvinfo : EIATTR_COOP_GROUP_MASK_REGIDS
	.align		4
.L_32:
        /*0044*/ 	.byte	0x04, 0x29
        /*0046*/ 	.short	(.L_34 - .L_33)


	//   ....[0]....
.L_33:
        /*0048*/ 	.word	0xffffffff


	//   ....[1]....
        /*004c*/ 	.word	0xffffffff


	//   ....[2]....
        /*0050*/ 	.word	0xffffffff


	//   ....[3]....
        /*0054*/ 	.word	0xffffffff


	//   ....[4]....
        /*0058*/ 	.word	0xffffffff


	//   ....[5]....
        /*005c*/ 	.word	0xffffffff


	//   ....[6]....
        /*0060*/ 	.word	0xffffffff


	//----- nvinfo : EIATTR_COOP_GROUP_INSTR_OFFSETS
	.align		4
.L_34:
        /*0064*/ 	.byte	0x04, 0x28
        /*0066*/ 	.short	(.L_36 - .L_35)


	//   ....[0]....
.L_35:
        /*0068*/ 	.word	0x00000070


	//   ....[1]....
        /*006c*/ 	.word	0x00000080


	//   ....[2]....
        /*0070*/ 	.word	0x00000440


	//   ....[3]....
        /*0074*/ 	.word	0x000006c0


	//   ....[4]....
        /*0078*/ 	.word	0x00000900


	//   ....[5]....
        /*007c*/ 	.word	0x00000d10


	//   ....[6]....
        /*0080*/ 	.word	0x000017b0


	//----- nvinfo : EIATTR_REG_RECONFIG
	.align		4
.L_36:
        /*0084*/ 	.byte	0x01, 0x54
	.zero		2


	//----- nvinfo : EIATTR_SYSCALL_OFFSETS
	.align		4
        /*0088*/ 	.byte	0x04, 0x46
        /*008a*/ 	.short	(.L_38 - .L_37)


	//   ....[0]....
.L_37:
        /*008c*/ 	.word	0x00001970


	//   ....[1]....
        /*0090*/ 	.word	0x000023e0


	//   ....[2]....
        /*0094*/ 	.word	0x000024d0


	//----- nvinfo : EIATTR_MBARRIER_INSTR_OFFSETS
	.align		4
.L_38:
        /*0098*/ 	.byte	0x04, 0x39
        /*009a*/ 	.short	(.L_40 - .L_39)


	//   ....[0]....
.L_39:
        /*009c*/ 	.word	0x00000560
        /*00a0*/ 	.word	0x000000ff
        /*00a4*/ 	.word	0x00000000
        /*00a8*/ 	.short	0x0100
        /*00aa*/ 	.byte	0x08
	.zero		1


	//   ....[1]....
        /*00ac*/ 	.word	0x00000570
        /*00b0*/ 	.word	0x000000ff
        /*00b4*/ 	.word	0x00000040
        /*00b8*/ 	.short	0x0100
        /*00ba*/ 	.byte	0x08
	.zero		1


	//   ....[2]....
        /*00bc*/ 	.word	0x00000580
        /*00c0*/ 	.word	0x000000ff
        /*00c4*/ 	.word	0x00000008
        /*00c8*/ 	.short	0x0100
        /*00ca*/ 	.byte	0x08
	.zero		1


	//   ....[3]....
        /*00cc*/ 	.word	0x00000590
        /*00d0*/ 	.word	0x000000ff
        /*00d4*/ 	.word	0x00000048
        /*00d8*/ 	.short	0x0100
        /*00da*/ 	.byte	0x08
	.zero		1


	//   ....[4]....
        /*00dc*/ 	.word	0x000005a0
        /*00e0*/ 	.word	0x000000ff
        /*00e4*/ 	.word	0x00000010
        /*00e8*/ 	.short	0x0100
        /*00ea*/ 	.byte	0x08
	.zero		1


	//   ....[5]....
        /*00ec*/ 	.word	0x000005b0
        /*00f0*/ 	.word	0x000000ff
        /*00f4*/ 	.word	0x00000050
        /*00f8*/ 	.short	0x0100
        /*00fa*/ 	.byte	0x08
	.zero		1


	//   ....[6]....
        /*00fc*/ 	.word	0x000005c0
        /*0100*/ 	.word	0x000000ff
        /*0104*/ 	.word	0x00000018
        /*0108*/ 	.short	0x0100
        /*010a*/ 	.byte	0x08
	.zero		1


	//   ....[7]....
        /*010c*/ 	.word	0x000005d0
        /*0110*/ 	.word	0x000000ff
        /*0114*/ 	.word	0x00000058
        /*0118*/ 	.short	0x0100
        /*011a*/ 	.byte	0x08
	.zero		1


	//   ....[8]....
        /*011c*/ 	.word	0x000005e0
        /*0120*/ 	.word	0x000000ff
        /*0124*/ 	.word	0x00000020
        /*0128*/ 	.short	0x0100
        /*012a*/ 	.byte	0x08
	.zero		1


	//   ....[9]....
        /*012c*/ 	.word	0x000005f0
        /*0130*/ 	.word	0x000000ff
        /*0134*/ 	.word	0x00000060
        /*0138*/ 	.short	0x0100
        /*013a*/ 	.byte	0x08
	.zero		1


	//   ....[10]....
        /*013c*/ 	.word	0x00000600
        /*0140*/ 	.word	0x000000ff
        /*0144*/ 	.word	0x00000028
        /*0148*/ 	.short	0x0100
        /*014a*/ 	.byte	0x08
	.zero		1


	//   ....[11]....
        /*014c*/ 	.word	0x00000610
        /*0150*/ 	.word	0x000000ff
        /*0154*/ 	.word	0x00000068
        /*0158*/ 	.short	0x0100
        /*015a*/ 	.byte	0x08
	.zero		1


	//   ....[12]....
        /*015c*/ 	.word	0x00000620
        /*0160*/ 	.word	0x000000ff
        /*0164*/ 	.word	0x00000030
        /*0168*/ 	.short	0x0100
        /*016a*/ 	.byte	0x08
	.zero		1


	//   ....[13]....
        /*016c*/ 	.word	0x00000630
        /*0170*/ 	.word	0x000000ff
        /*0174*/ 	.word	0x00000070
        /*0178*/ 	.short	0x0100
        /*017a*/ 	.byte	0x08
	.zero		1


	//   ....[14]....
        /*017c*/ 	.word	0x00000640
        /*0180*/ 	.word	0x000000ff
        /*0184*/ 	.word	0x00000038
        /*0188*/ 	.short	0x0100
        /*018a*/ 	.byte	0x08
	.zero		1


	//   ....[15]....
        /*018c*/ 	.word	0x00000650
        /*0190*/ 	.word	0x000000ff
        /*0194*/ 	.word	0x00000078
        /*0198*/ 	.short	0x0100
        /*019a*/ 	.byte	0x08
	.zero		1


	//   ....[16]....
        /*019c*/ 	.word	0x00000880
        /*01a0*/ 	.word	0x000000ff
        /*01a4*/ 	.word	0x00000080
        /*01a8*/ 	.short	0x0100
        /*01aa*/ 	.byte	0x08
	.zero		1


	//   ....[17]....
        /*01ac*/ 	.word	0x00000890
        /*01b0*/ 	.word	0x000000ff
        /*01b4*/ 	.word	0x00000098
        /*01b8*/ 	.short	0x0100
        /*01ba*/ 	.byte	0x08
	.zero		1


	//   ....[18]....
        /*01bc*/ 	.word	0x000008a0
        /*01c0*/ 	.word	0x000000ff
        /*01c4*/ 	.word	0x00000088
        /*01c8*/ 	.short	0x0100
        /*01ca*/ 	.byte	0x08
	.zero		1


	//   ....[19]....
        /*01cc*/ 	.word	0x000008b0
        /*01d0*/ 	.word	0x000000ff
        /*01d4*/ 	.word	0x000000a0
        /*01d8*/ 	.short	0x0100
        /*01da*/ 	.byte	0x08
	.zero		1


	//   ....[20]....
        /*01dc*/ 	.word	0x000008c0
        /*01e0*/ 	.word	0x000000ff
        /*01e4*/ 	.word	0x00000090
        /*01e8*/ 	.short	0x0100
        /*01ea*/ 	.byte	0x08
	.zero		1


	//   ....[21]....
        /*01ec*/ 	.word	0x000008d0
        /*01f0*/ 	.word	0x000000ff
        /*01f4*/ 	.word	0x000000a8
        /*01f8*/ 	.short	0x0100
        /*01fa*/ 	.byte	0x08
	.zero		1


	//   ....[22]....
        /*01fc*/ 	.word	0x00000c10
        /*0200*/ 	.word	0x000000ff
        /*0204*/ 	.word	0x000000b0
        /*0208*/ 	.short	0x0100
        /*020a*/ 	.byte	0x06
	.zero		1


	//   ....[23]....
        /*020c*/ 	.word	0x00000ca0
        /*0210*/ 	.word	0x000000ff
        /*0214*/ 	.word	0x000000b8
        /*0218*/ 	.short	0x0100
        /*021a*/ 	.byte	0x06
	.zero		1


	//   ....[24]....
        /*021c*/ 	.word	0x000019f0
        /*0220*/ 	.word	0x00000003
        /*0224*/ 	.word	0x00000000
        /*0228*/ 	.short	0x010a
        /*022a*/ 	.byte	0x3f
	.zero		1


	//   ....[25]....
        /*022c*/ 	.word	0x00001a30
        /*0230*/ 	.word	0x00000003
        /*0234*/ 	.word	0x00000000
        /*0238*/ 	.short	0x010a
        /*023a*/ 	.byte	0x3f
	.zero		1


	//   ....[26]....
        /*023c*/ 	.word	0x00001da0
        /*0240*/ 	.word	0x000000ff
        /*0244*/ 	.word	0x00000000
        /*0248*/ 	.short	0x010a
        /*024a*/ 	.byte	0x04
	.zero		1


	//   ....[27]....
        /*024c*/ 	.word	0x00001de0
        /*0250*/ 	.word	0x000000ff
        /*0254*/ 	.word	0x00000000
        /*0258*/ 	.short	0x010a
        /*025a*/ 	.byte	0x04
	.zero		1


	//   ....[28]....
        /*025c*/ 	.word	0x00002040
        /*0260*/ 	.word	0x00000005
        /*0264*/ 	.word	0x00000000
        /*0268*/ 	.short	0x0101
        /*026a*/ 	.byte	0x3f
	.zero		1


	//   ....[29]....
        /*026c*/ 	.word	0x00002230
        /*0270*/ 	.word	0x00000003
        /*0274*/ 	.word	0x00000000
        /*0278*/ 	.short	0x0101
        /*027a*/ 	.byte	0x3f
	.zero		1


	//   ....[30]....
        /*027c*/ 	.word	0x000029a0
        /*0280*/ 	.word	0x00000003
        /*0284*/ 	.word	0x00000080
        /*0288*/ 	.short	0x010a
        /*028a*/ 	.byte	0x3f
	.zero		1


	//   ....[31]....
        /*028c*/ 	.word	0x00004b20
        /*0290*/ 	.word	0x000000ff
        /*0294*/ 	.word	0x00000000
        /*0298*/ 	.short	0x0101
        /*029a*/ 	.byte	0x04
	.zero		1


	//   ....[32]....
        /*029c*/ 	.word	0x00004c90
        /*02a0*/ 	.word	0x00000015
        /*02a4*/ 	.word	0x00000080
        /*02a8*/ 	.short	0x010a
        /*02aa*/ 	.byte	0x3f
	.zero		1


	//   ....[33]....
        /*02ac*/ 	.word	0x00006b30
        /*02b0*/ 	.word	0x000000ff
        /*02b4*/ 	.word	0x00000000
        /*02b8*/ 	.short	0x0101
        /*02ba*/ 	.byte	0x04
	.zero		1


	//   ....[34]....
        /*02bc*/ 	.word	0x000074c0
        /*02c0*/ 	.word	0x000000ff
        /*02c4*/ 	.word	0x00000000
        /*02c8*/ 	.short	0x0101
        /*02ca*/ 	.byte	0x04
	.zero		1


	//   ....[35]....
        /*02cc*/ 	.word	0x00007ad0
        /*02d0*/ 	.word	0x000000ff
        /*02d4*/ 	.word	0x000000b8
        /*02d8*/ 	.short	0x010a
        /*02da*/ 	.byte	0x04
	.zero		1


	//   ....[36]....
        /*02dc*/ 	.word	0x00007f10
        /*02e0*/ 	.word	0x000000ff
        /*02e4*/ 	.word	0x00000098
        /*02e8*/ 	.short	0x010a
        /*02ea*/ 	.byte	0x05
	.zero		1


	//   ....[37]....
        /*02ec*/ 	.word	0x00008010
        /*02f0*/ 	.word	0x000000ff
        /*02f4*/ 	.word	0x00000080
        /*02f8*/ 	.short	0x010b
        /*02fa*/ 	.byte	0x05
	.zero		1


	//   ....[38]....
        /*02fc*/ 	.word	0x000080a0
        /*0300*/ 	.word	0x000000ff
        /*0304*/ 	.word	0x00000000
        /*0308*/ 	.short	0x0101
        /*030a*/ 	.byte	0x05
	.zero		1


	//   ....[39]....
        /*030c*/ 	.word	0x00008110
        /*0310*/ 	.word	0x000000ff
        /*0314*/ 	.word	0x00000098
        /*0318*/ 	.short	0x010a
        /*031a*/ 	.byte	0x04
	.zero		1


	//   ....[40]....
        /*031c*/ 	.word	0x00008230
        /*0320*/ 	.word	0x000000ff
        /*0324*/ 	.word	0x00000080
        /*0328*/ 	.short	0x010b
        /*032a*/ 	.byte	0x04
	.zero		1


	//   ....[41]....
        /*032c*/ 	.word	0x00008310
        /*0330*/ 	.word	0x000000ff
        /*0334*/ 	.word	0x00000000
        /*0338*/ 	.short	0x0101
        /*033a*/ 	.byte	0x04
	.zero		1


	//   ....[42]....
        /*033c*/ 	.word	0x000089c0
        /*0340*/ 	.word	0x00000003
        /*0344*/ 	.word	0x00000098
        /*0348*/ 	.short	0x010a
        /*034a*/ 	.byte	0x3f
	.zero		1


	//   ....[43]....
        /*034c*/ 	.word	0x00008a90
        /*0350*/ 	.word	0x00000005
        /*0354*/ 	.word	0x00000098
        /*0358*/ 	.short	0x010a
        /*035a*/ 	.byte	0x3f
	.zero		1


	//   ....[44]....
        /*035c*/ 	.word	0x00008b40
        /*0360*/ 	.word	0x00000003
        /*0364*/ 	.word	0x00000098
        /*0368*/ 	.short	0x010a
        /*036a*/ 	.byte	0x3f
	.zero		1


	//   ....[45]....
        /*036c*/ 	.word	0x00008ea0
        /*0370*/ 	.word	0x0000000e
        /*0374*/ 	.word	0x00000040
        /*0378*/ 	.short	0x010a
        /*037a*/ 	.byte	0x3f
	.zero		1


	//   ....[46]....
        /*037c*/ 	.word	0x00009250
        /*0380*/ 	.word	0x00000004
        /*0384*/ 	.word	0x000000b8
        /*0388*/ 	.short	0x0101
        /*038a*/ 	.byte	0x3f
	.zero		1


	//   ....[47]....
        /*038c*/ 	.word	0x00009950
        /*0390*/ 	.word	0x00000005
        /*0394*/ 	.word	0x00000000
        /*0398*/ 	.short	0x010a
        /*039a*/ 	.byte	0x3f
	.zero		1


	//   ....[48]....
        /*039c*/ 	.word	0x000099d0
        /*03a0*/ 	.word	0x00000007
        /*03a4*/ 	.word	0x00000000
        /*03a8*/ 	.short	0x010a
        /*03aa*/ 	.byte	0x3f
	.zero		1


	//   ....[49]....
        /*03ac*/ 	.word	0x00009a60
        /*03b0*/ 	.word	0x00000006
        /*03b4*/ 	.word	0x00000000
        /*03b8*/ 	.short	0x010a
        /*03ba*/ 	.byte	0x3f
	.zero		1


	//   ....[50]....
        /*03bc*/ 	.word	0x00009af0
        /*03c0*/ 	.word	0x00000009
        /*03c4*/ 	.word	0x00000000
        /*03c8*/ 	.short	0x010a
        /*03ca*/ 	.byte	0x3f
	.zero		1


	//   ....[51]....
        /*03cc*/ 	.word	0x00009b80
        /*03d0*/ 	.word	0x00000006
        /*03d4*/ 	.word	0x00000000
        /*03d8*/ 	.short	0x010a
        /*03da*/ 	.byte	0x3f
	.zero		1


	//   ....[52]....
        /*03dc*/ 	.word	0x00009c10
        /*03e0*/ 	.word	0x00000009
        /*03e4*/ 	.word	0x00000000
        /*03e8*/ 	.short	0x010a
        /*03ea*/ 	.byte	0x3f
	.zero		1


	//   ....[53]....
        /*03ec*/ 	.word	0x00009ca0
        /*03f0*/ 	.word	0x00000006
        /*03f4*/ 	.word	0x00000000
        /*03f8*/ 	.short	0x010a
        /*03fa*/ 	.byte	0x3f
	.zero		1


	//   ....[54]....
        /*03fc*/ 	.word	0x00009d30
        /*0400*/ 	.word	0x00000003
        /*0404*/ 	.word	0x00000000
        /*0408*/ 	.short	0x010a
        /*040a*/ 	.byte	0x3f
	.zero		1


	//   ....[55]....
        /*040c*/ 	.word	0x00009d90
        /*0410*/ 	.word	0x00000003
        /*0414*/ 	.word	0x00000000
        /*0418*/ 	.short	0x010a
        /*041a*/ 	.byte	0x3f
	.zero		1


	//   ....[56]....
        /*041c*/ 	.word	0x00009df0
        /*0420*/ 	.word	0x00000005
        /*0424*/ 	.word	0x00000000
        /*0428*/ 	.short	0x010a
        /*042a*/ 	.byte	0x3f
	.zero		1


	//   ....[57]....
        /*042c*/ 	.word	0x00009e40
        /*0430*/ 	.word	0x00000003
        /*0434*/ 	.word	0x00000080
        /*0438*/ 	.short	0x010a
        /*043a*/ 	.byte	0x3f
	.zero		1


	//   ....[58]....
        /*043c*/ 	.word	0x00009e90
        /*0440*/ 	.word	0x00000015
        /*0444*/ 	.word	0x00000080
        /*0448*/ 	.short	0x010a
        /*044a*/ 	.byte	0x3f
	.zero		1


	//   ....[59]....
        /*044c*/ 	.word	0x00009ef0
        /*0450*/ 	.word	0x00000003
        /*0454*/ 	.word	0x000000b8
        /*0458*/ 	.short	0x010a
        /*045a*/ 	.byte	0x3f
	.zero		1


	//   ....[60]....
        /*045c*/ 	.word	0x00009f50
        /*0460*/ 	.word	0x00000005
        /*0464*/ 	.word	0x00000098
        /*0468*/ 	.short	0x010a
        /*046a*/ 	.byte	0x3f
	.zero		1


	//   ....[61]....
        /*046c*/ 	.word	0x00009fb0
        /*0470*/ 	.word	0x00000005
        /*0474*/ 	.word	0x00000098
        /*0478*/ 	.short	0x010a
        /*047a*/ 	.byte	0x3f
	.zero		1


	//   ....[62]....
        /*047c*/ 	.word	0x0000a000
        /*0480*/ 	.word	0x00000003
        /*0484*/ 	.word	0x00000098
        /*0488*/ 	.short	0x010a
        /*048a*/ 	.byte	0x3f
	.zero		1


	//   ....[63]....
        /*048c*/ 	.word	0x0000a050
        /*0490*/ 	.word	0x00000005
        /*0494*/ 	.word	0x00000098
        /*0498*/ 	.short	0x010a
        /*049a*/ 	.byte	0x3f
	.zero		1


	//   ....[64]....
        /*049c*/ 	.word	0x0000a120
        /*04a0*/ 	.word	0x0000000e
        /*04a4*/ 	.word	0x00000040
        /*04a8*/ 	.short	0x010a
        /*04aa*/ 	.byte	0x3f
	.zero		1


	//   ....[65]....
        /*04ac*/ 	.word	0x0000a1f0
        /*04b0*/ 	.word	0x00000005
        /*04b4*/ 	.word	0x00000000
        /*04b8*/ 	.short	0x010a
        /*04ba*/ 	.byte	0x3f
	.zero		1


	//   ....[66]....
        /*04bc*/ 	.word	0x0000a240
        /*04c0*/ 	.word	0x00000007
        /*04c4*/ 	.word	0x00000000
        /*04c8*/ 	.short	0x010a
        /*04ca*/ 	.byte	0x3f
	.zero		1


	//   ....[67]....
        /*04cc*/ 	.word	0x0000a290
        /*04d0*/ 	.word	0x00000006
        /*04d4*/ 	.word	0x00000000
        /*04d8*/ 	.short	0x010a
        /*04da*/ 	.byte	0x3f
	.zero		1


	//   ....[68]....
        /*04dc*/ 	.word	0x0000a2e0
        /*04e0*/ 	.word	0x00000009
        /*04e4*/ 	.word	0x00000000
        /*04e8*/ 	.short	0x010a
        /*04ea*/ 	.byte	0x3f
	.zero		1


	//   ....[69]....
        /*04ec*/ 	.word	0x0000a330
        /*04f0*/ 	.word	0x00000006
        /*04f4*/ 	.word	0x00000000
        /*04f8*/ 	.short	0x010a
        /*04fa*/ 	.byte	0x3f
	.zero		1


	//   ....[70]....
        /*04fc*/ 	.word	0x0000a380
        /*0500*/ 	.word	0x00000009
        /*0504*/ 	.word	0x00000000
        /*0508*/ 	.short	0x010a
        /*050a*/ 	.byte	0x3f
	.zero		1


	//   ....[71]....
        /*050c*/ 	.word	0x0000a3d0
        /*0510*/ 	.word	0x00000006
        /*0514*/ 	.word	0x00000000
        /*0518*/ 	.short	0x010a
        /*051a*/ 	.byte	0x3f
	.zero		1


	//----- nvinfo : EIATTR_NUM_MBARRIERS
	.align		4
.L_40:
        /*051c*/ 	.byte	0x03, 0x38
        /*051e*/ 	.short	0x0018


	//----- nvinfo : EIATTR_EXIT_INSTR_OFFSETS
	.align		4
        /*0520*/ 	.byte	0x04, 0x1c
        /*0522*/ 	.short	(.L_42 - .L_41)


	//   ....[0]....
.L_41:
        /*0524*/ 	.word	0x00009d80


	//----- nvinfo : EIATTR_MAX_THREADS
	.align		4
.L_42:
        /*0528*/ 	.byte	0x04, 0x05
        /*052a*/ 	.short	(.L_44 - .L_43)
.L_43:
        /*052c*/ 	.word	0x00000180
        /*0530*/ 	.word	0x00000001
        /*0534*/ 	.word	0x00000001


	//----- nvinfo : EIATTR_CRS_STACK_SIZE
	.align		4
.L_44:
        /*0538*/ 	.byte	0x04, 0x1e
        /*053a*/ 	.short	(.L_46 - .L_45)
.L_45:
        /*053c*/ 	.word	0x00000000


	//----- nvinfo : EIATTR_CBANK_PARAM_SIZE
	.align		4
.L_46:
        /*0540*/ 	.byte	0x03, 0x19
        /*0542*/ 	.short	0x0770


	//----- nvinfo : EIATTR_PARAM_CBANK
	.align		4
        /*0544*/ 	.byte	0x04, 0x0a
        /*0546*/ 	.short	(.L_48 - .L_47)
	.align		4
.L_47:
        /*0548*/ 	.word	index@(.nv.constant0._ZN7cutlass13device_kernelINS_4gemm6kernel13GemmUniversalIN4cute5tupleIJiiiiEEENS1_10collective13CollectiveMmaINS1_34MainloopSm90TmaGmmaWarpSpecializedILi8ENS5_IJNS4_1CILi2EEENSA_ILi1EEESC_EEENS1_35KernelTmaWarpSpecializedCooperativeEEENS5_IJNSA_ILi128EEENSA_ILi64EEESH_EEENS_6half_tENS5_IJlSC_lEEESJ_SK_NS4_8TiledMMAINS4_8MMA_AtomIJNS4_4SM904GMMA25MMA_64x64x16_F32F16F16_SSILNSO_5MajorE0ELSQ_0ELNSO_7ScaleInE1ELSR_1EEEEEENS4_6LayoutISD_NS5_IJSC_NSA_ILi0EEESV_EEEEENS5_IJNS4_10UnderscoreESY_SY_EEEEENS4_13SM90_TMA_LOADENS4_14ComposedLayoutINS4_7SwizzleILi3ELi4ELi3EEENS4_18smem_ptr_flag_bitsILi16EEENSU_INS5_IJNSA_ILi8EEESH_EEENS5_IJSH_SC_EEEEEEEvNS4_8identityENS4_23SM90_TMA_LOAD_MULTICASTES1B_vS1C_EENS_8epilogue10collective18CollectiveEpilogueINS1F_22Sm90TmaWarpSpecializedILi3ELi2ELi16ELb1ELb0EEEJSI_NS5_IJSG_NSA_ILi32EEEEEESJ_SK_SJ_SK_NS1F_6fusion15FusionCallbacksIS1J_NS1M_13LinCombEltActINS1F_6thread4SiLuESJ_fSJ_fLNS_15FloatRoundStyleE2EEESI_S1L_JEEES11_NS12_INS13_ILi2ELi4ELi3EEES16_NSU_INS5_IJS17_S1K_EEENS5_IJS1K_SC_EEEEEEENS4_17SM75_U32x4_LDSM_NENS4_14SM90_TMA_STOREES1Y_NS4_17SM90_U32x4_STSM_NENS4_9Copy_AtomIJS21_SJ_EEEvEEEvvEEEEvNT_6ParamsE)
        /*054c*/ 	.short	0x0210
        /*054e*/ 	.short	0x0770


	//----- nvinfo : EIATTR_SW_WAR
	.align		4
.L_48:
        /*0550*/ 	.byte	0x04, 0x36
        /*0552*/ 	.short	(.L_50 - .L_49)
.L_49:
        /*0554*/ 	.word	0x00000008
.L_50:


//--------------------- .nv.callgraph             --------------------------
	.section	.nv.callgraph,"",@"SHT_CUDA_CALLGRAPH"
	.align	4
	.sectionentsize	8
	.align		4
        /*0000*/ 	.word	0x00000000
	.align		4
        /*0004*/ 	.word	0xffffffff
	.align		4
        /*0008*/ 	.word	index@(_ZN7cutlass13device_kernelINS_4gemm6kernel13GemmUniversalIN4cute5tupleIJiiiiEEENS1_10collective13CollectiveMmaINS1_34MainloopSm90TmaGmmaWarpSpecializedILi8ENS5_IJNS4_1CILi2EEENSA_ILi1EEESC_EEENS1_35KernelTmaWarpSpecializedCooperativeEEENS5_IJNSA_ILi128EEENSA_ILi64EEESH_EEENS_6half_tENS5_IJlSC_lEEESJ_SK_NS4_8TiledMMAINS4_8MMA_AtomIJNS4_4SM904GMMA25MMA_64x64x16_F32F16F16_SSILNSO_5MajorE0ELSQ_0ELNSO_7ScaleInE1ELSR_1EEEEEENS4_6LayoutISD_NS5_IJSC_NSA_ILi0EEESV_EEEEENS5_IJNS4_10UnderscoreESY_SY_EEEEENS4_13SM90_TMA_LOADENS4_14ComposedLayoutINS4_7SwizzleILi3ELi4ELi3EEENS4_18smem_ptr_flag_bitsILi16EEENSU_INS5_IJNSA_ILi8EEESH_EEENS5_IJSH_SC_EEEEEEEvNS4_8identityENS4_23SM90_TMA_LOAD_MULTICASTES1B_vS1C_EENS_8epilogue10collective18CollectiveEpilogueINS1F_22Sm90TmaWarpSpecializedILi3ELi2ELi16ELb1ELb0EEEJSI_NS5_IJSG_NSA_ILi32EEEEEESJ_SK_SJ_SK_NS1F_6fusion15FusionCallbacksIS1J_NS1M_13LinCombEltActINS1F_6thread4SiLuESJ_fSJ_fLNS_15FloatRoundStyleE2EEESI_S1L_JEEES11_NS12_INS13_ILi2ELi4ELi3EEES16_NSU_INS5_IJS17_S1K_EEENS5_IJS1K_SC_EEEEEEENS4_17SM75_U32x4_LDSM_NENS4_14SM90_TMA_STOREES1Y_NS4_17SM90_U32x4_STSM_NENS4_9Copy_AtomIJS21_SJ_EEEvEEEvvEEEEvNT_6ParamsE)
	.align		4
        /*000c*/ 	.word	index@(__assertfail)
	.align		4
        /*0010*/ 	.word	0x00000000
	.align		4
        /*0014*/ 	.word	0xfffffffe
	.align		4
        /*0018*/ 	.word	0x00000000
	.align		4
        /*001c*/ 	.word	0xfffffffd
	.align		4
        /*0020*/ 	.word	0x00000000
	.align		4
        /*0024*/ 	.word	0xfffffffc


//--------------------- .nv.constant4             --------------------------
	.section	.nv.constant4,"a",@progbits
	.align	8
	.align		8
.nv.constant4:
        /*0000*/ 	.dword	__assertfail
	.align		8
        /*0008*/ 	.dword	__unnamed_1
	.align		8
        /*0010*/ 	.dword	__unnamed_2
	.align		8
        /*0018*/ 	.dword	_ZN39_INTERNAL_082bd08a_4_k_cu_6b96e4eb_26204cuda3std3__45__cpo5beginE
	.align		8
        /*0020*/ 	.dword	_ZN39_INTERNAL_082bd08a_4_k_cu_6b96e4eb_26204cuda3std3__45__cpo3endE
	.align		8
        /*0028*/ 	.dword	_ZN39_INTERNAL_082bd08a_4_k_cu_6b96e4eb_26204cuda3std3__45__cpo6cbeginE
	.align		8
        /*0030*/ 	.dword	_ZN39_INTERNAL_082bd08a_4_k_cu_6b96e4eb_26204cuda3std3__45__cpo4cendE
	.align		8
        /*0038*/ 	.dword	_ZN39_INTERNAL_082bd08a_4_k_cu_6b96e4eb_26204cuda3std3__441_GLOBAL__N__082bd08a_4_k_cu_6b96e4eb_26206ignoreE
	.align		8
        /*0040*/ 	.dword	_ZN39_INTERNAL_082bd08a_4_k_cu_6b96e4eb_26204cuda3std3__419piecewise_constructE
	.align		8
        /*0048*/ 	.dword	_ZN39_INTERNAL_082bd08a_4_k_cu_6b96e4eb_26204cuda3std3__48in_placeE
	.align		8
        /*0050*/ 	.dword	_ZN39_INTERNAL_082bd08a_4_k_cu_6b96e4eb_26204cuda3std6ranges3__45__cpo4swapE
	.align		8
        /*0058*/ 	.dword	_ZN39_INTERNAL_082bd08a_4_k_cu_6b96e4eb_26204cuda3std6ranges3__45__cpo9iter_moveE
	.align		8
        /*0060*/ 	.dword	_ZN39_INTERNAL_082bd08a_4_k_cu_6b96e4eb_26204cute7productE
	.align		8
        /*0068*/ 	.dword	_ZN39_INTERNAL_082bd08a_4_k_cu_6b96e4eb_26204cute1_E
	.align		8
        /*0070*/ 	.dword	$str$22
	.align		8
        /*0078*/ 	.dword	$str$23
	.align		8
        /*0080*/ 	.dword	$str$26
	.align		8
        /*0088*/ 	.dword	$str$27


//--------------------- .text._ZN7cutlass13device_kernelINS_4gemm6kernel13GemmUniversalIN4cute5tupleIJiiiiEEENS1_10collective13CollectiveMmaINS1_34MainloopSm90TmaGmmaWarpSpecializedILi8ENS5_IJNS4_1CILi2EEENSA_ILi1EEESC_EEENS1_35KernelTmaWarpSpecializedCooperativeEEENS5_IJNSA_ILi128EEENSA_ILi64EEESH_EEENS_6half_tENS5_IJlSC_lEEESJ_SK_NS4_8TiledMMAINS4_8MMA_AtomIJNS4_4SM904GMMA25MMA_64x64x16_F32F16F16_SSILNSO_5MajorE0ELSQ_0ELNSO_7ScaleInE1ELSR_1EEEEEENS4_6LayoutISD_NS5_IJSC_NSA_ILi0EEESV_EEEEENS5_IJNS4_10UnderscoreESY_SY_EEEEENS4_13SM90_TMA_LOADENS4_14ComposedLayoutINS4_7SwizzleILi3ELi4ELi3EEENS4_18smem_ptr_flag_bitsILi16EEENSU_INS5_IJNSA_ILi8EEESH_EEENS5_IJSH_SC_EEEEEEEvNS4_8identityENS4_23SM90_TMA_LOAD_MULTICASTES1B_vS1C_EENS_8epilogue10collective18CollectiveEpilogueINS1F_22Sm90TmaWarpSpecializedILi3ELi2ELi16ELb1ELb0EEEJSI_NS5_IJSG_NSA_ILi32EEEEEESJ_SK_SJ_SK_NS1F_6fusion15FusionCallbacksIS1J_NS1M_13LinCombEltActINS1F_6thread4SiLuESJ_fSJ_fLNS_15FloatRoundStyleE2EEESI_S1L_JEEES11_NS12_INS13_ILi2ELi4ELi3EEES16_NSU_INS5_IJS17_S1K_EEENS5_IJS1K_SC_EEEEEEENS4_17SM75_U32x4_LDSM_NENS4_14SM90_TMA_STOREES1Y_NS4_17SM90_U32x4_STSM_NENS4_9Copy_AtomIJS21_SJ_EEEvEEEvvEEEEvNT_6ParamsE --------------------------
	.section	.text._ZN7cutlass13device_kernelINS_4gemm6kernel13GemmUniversalIN4cute5tupleIJiiiiEEENS1_10collective13CollectiveMmaINS1_34MainloopSm90TmaGmmaWarpSpecializedILi8ENS5_IJNS4_1CILi2EEENSA_ILi1EEESC_EEENS1_35KernelTmaWarpSpecializedCooperativeEEENS5_IJNSA_ILi128EEENSA_ILi64EEESH_EEENS_6half_tENS5_IJlSC_lEEESJ_SK_NS4_8TiledMMAINS4_8MMA_AtomIJNS4_4SM904GMMA25MMA_64x64x16_F32F16F16_SSILNSO_5MajorE0ELSQ_0ELNSO_7ScaleInE1ELSR_1EEEEEENS4_6LayoutISD_NS5_IJSC_NSA_ILi0EEESV_EEEEENS5_IJNS4_10UnderscoreESY_SY_EEEEENS4_13SM90_TMA_LOADENS4_14ComposedLayoutINS4_7SwizzleILi3ELi4ELi3EEENS4_18smem_ptr_flag_bitsILi16EEENSU_INS5_IJNSA_ILi8EEESH_EEENS5_IJSH_SC_EEEEEEEvNS4_8identityENS4_23SM90_TMA_LOAD_MULTICASTES1B_vS1C_EENS_8epilogue10collective18CollectiveEpilogueINS1F_22Sm90TmaWarpSpecializedILi3ELi2ELi16ELb1ELb0EEEJSI_NS5_IJSG_NSA_ILi32EEEEEESJ_SK_SJ_SK_NS1F_6fusion15FusionCallbacksIS1J_NS1M_13LinCombEltActINS1F_6thread4SiLuESJ_fSJ_fLNS_15FloatRoundStyleE2EEESI_S1L_JEEES11_NS12_INS13_ILi2ELi4ELi3EEES16_NSU_INS5_IJS17_S1K_EEENS5_IJS1K_SC_EEEEEEENS4_17SM75_U32x4_LDSM_NENS4_14SM90_TMA_STOREES1Y_NS4_17SM90_U32x4_STSM_NENS4_9Copy_AtomIJS21_SJ_EEEvEEEvvEEEEvNT_6ParamsE,"ax",@progbits
	.align	128
.text._ZN7cutlass13device_kernelINS_4gemm6kernel13GemmUniversalIN4cute5tupleIJiiiiEEENS1_10collective13CollectiveMmaINS1_34MainloopSm90TmaGmmaWarpSpecializedILi8ENS5_IJNS4_1CILi2EEENSA_ILi1EEESC_EEENS1_35KernelTmaWarpSpecializedCooperativeEEENS5_IJNSA_ILi128EEENSA_ILi64EEESH_EEENS_6half_tENS5_IJlSC_lEEESJ_SK_NS4_8TiledMMAINS4_8MMA_AtomIJNS4_4SM904GMMA25MMA_64x64x16_F32F16F16_SSILNSO_5MajorE0ELSQ_0ELNSO_7ScaleInE1ELSR_1EEEEEENS4_6LayoutISD_NS5_IJSC_NSA_ILi0EEESV_EEEEENS5_IJNS4_10UnderscoreESY_SY_EEEEENS4_13SM90_TMA_LOADENS4_14ComposedLayoutINS4_7SwizzleILi3ELi4ELi3EEENS4_18smem_ptr_flag_bitsILi16EEENSU_INS5_IJNSA_ILi8EEESH_EEENS5_IJSH_SC_EEEEEEEvNS4_8identityENS4_23SM90_TMA_LOAD_MULTICASTES1B_vS1C_EENS_8epilogue10collective18CollectiveEpilogueINS1F_22Sm90TmaWarpSpecializedILi3ELi2ELi16ELb1ELb0EEEJSI_NS5_IJSG_NSA_ILi32EEEEEESJ_SK_SJ_SK_NS1F_6fusion15FusionCallbacksIS1J_NS1M_13LinCombEltActINS1F_6thread4SiLuESJ_fSJ_fLNS_15FloatRoundStyleE2EEESI_S1L_JEEES11_NS12_INS13_ILi2ELi4ELi3EEES16_NSU_INS5_IJS17_S1K_EEENS5_IJS1K_SC_EEEEEEENS4_17SM75_U32x4_LDSM_NENS4_14SM90_TMA_STOREES1Y_NS4_17SM90_U32x4_STSM_NENS4_9Copy_AtomIJS21_SJ_EEEvEEEvvEEEEvNT_6ParamsE:
        .type           _ZN7cutlass13device_kernelINS_4gemm6kernel13GemmUniversalIN4cute5tupleIJiiiiEEENS1_10collective13CollectiveMmaINS1_34MainloopSm90TmaGmmaWarpSpecializedILi8ENS5_IJNS4_1CILi2EEENSA_ILi1EEESC_EEENS1_35KernelTmaWarpSpecializedCooperativeEEENS5_IJNSA_ILi128EEENSA_ILi64EEESH_EEENS_6half_tENS5_IJlSC_lEEESJ_SK_NS4_8TiledMMAINS4_8MMA_AtomIJNS4_4SM904GMMA25MMA_64x64x16_F32F16F16_SSILNSO_5MajorE0ELSQ_0ELNSO_7ScaleInE1ELSR_1EEEEEENS4_6LayoutISD_NS5_IJSC_NSA_ILi0EEESV_EEEEENS5_IJNS4_10UnderscoreESY_SY_EEEEENS4_13SM90_TMA_LOADENS4_14ComposedLayoutINS4_7SwizzleILi3ELi4ELi3EEENS4_18smem_ptr_flag_bitsILi16EEENSU_INS5_IJNSA_ILi8EEESH_EEENS5_IJSH_SC_EEEEEEEvNS4_8identityENS4_23SM90_TMA_LOAD_MULTICASTES1B_vS1C_EENS_8epilogue10collective18CollectiveEpilogueINS1F_22Sm90TmaWarpSpecializedILi3ELi2ELi16ELb1ELb0EEEJSI_NS5_IJSG_NSA_ILi32EEEEEESJ_SK_SJ_SK_NS1F_6fusion15FusionCallbacksIS1J_NS1M_13LinCombEltActINS1F_6thread4SiLuESJ_fSJ_fLNS_15FloatRoundStyleE2EEESI_S1L_JEEES11_NS12_INS13_ILi2ELi4ELi3EEES16_NSU_INS5_IJS17_S1K_EEENS5_IJS1K_SC_EEEEEEENS4_17SM75_U32x4_LDSM_NENS4_14SM90_TMA_STOREES1Y_NS4_17SM90_U32x4_STSM_NENS4_9Copy_AtomIJS21_SJ_EEEvEEEvvEEEEvNT_6ParamsE,@function
        .size           _ZN7cutlass13device_kernelINS_4gemm6kernel13GemmUniversalIN4cute5tupleIJiiiiEEENS1_10collective13CollectiveMmaINS1_34MainloopSm90TmaGmmaWarpSpecializedILi8ENS5_IJNS4_1CILi2EEENSA_ILi1EEESC_EEENS1_35KernelTmaWarpSpecializedCooperativeEEENS5_IJNSA_ILi128EEENSA_ILi64EEESH_EEENS_6half_tENS5_IJlSC_lEEESJ_SK_NS4_8TiledMMAINS4_8MMA_AtomIJNS4_4SM904GMMA25MMA_64x64x16_F32F16F16_SSILNSO_5MajorE0ELSQ_0ELNSO_7ScaleInE1ELSR_1EEEEEENS4_6LayoutISD_NS5_IJSC_NSA_ILi0EEESV_EEEEENS5_IJNS4_10UnderscoreESY_SY_EEEEENS4_13SM90_TMA_LOADENS4_14ComposedLayoutINS4_7SwizzleILi3ELi4ELi3EEENS4_18smem_ptr_flag_bitsILi16EEENSU_INS5_IJNSA_ILi8EEESH_EEENS5_IJSH_SC_EEEEEEEvNS4_8identityENS4_23SM90_TMA_LOAD_MULTICASTES1B_vS1C_EENS_8epilogue10collective18CollectiveEpilogueINS1F_22Sm90TmaWarpSpecializedILi3ELi2ELi16ELb1ELb0EEEJSI_NS5_IJSG_NSA_ILi32EEEEEESJ_SK_SJ_SK_NS1F_6fusion15FusionCallbacksIS1J_NS1M_13LinCombEltActINS1F_6thread4SiLuESJ_fSJ_fLNS_15FloatRoundStyleE2EEESI_S1L_JEEES11_NS12_INS13_ILi2ELi4ELi3EEES16_NSU_INS5_IJS17_S1K_EEENS5_IJS1K_SC_EEEEEEENS4_17SM75_U32x4_LDSM_NENS4_14SM90_TMA_STOREES1Y_NS4_17SM90_U32x4_STSM_NENS4_9Copy_AtomIJS21_SJ_EEEvEEEvvEEEEvNT_6ParamsE,(.L_x_261 - _ZN7cutlass13device_kernelINS_4gemm6kernel13GemmUniversalIN4cute5tupleIJiiiiEEENS1_10collective13CollectiveMmaINS1_34MainloopSm90TmaGmmaWarpSpecializedILi8ENS5_IJNS4_1CILi2EEENSA_ILi1EEESC_EEENS1_35KernelTmaWarpSpecializedCooperativeEEENS5_IJNSA_ILi128EEENSA_ILi64EEESH_EEENS_6half_tENS5_IJlSC_lEEESJ_SK_NS4_8TiledMMAINS4_8MMA_AtomIJNS4_4SM904GMMA25MMA_64x64x16_F32F16F16_SSILNSO_5MajorE0ELSQ_0ELNSO_7ScaleInE1ELSR_1EEEEEENS4_6LayoutISD_NS5_IJSC_NSA_ILi0EEESV_EEEEENS5_IJNS4_10UnderscoreESY_SY_EEEEENS4_13SM90_TMA_LOADENS4_14ComposedLayoutINS4_7SwizzleILi3ELi4ELi3EEENS4_18smem_ptr_flag_bitsILi16EEENSU_INS5_IJNSA_ILi8EEESH_EEENS5_IJSH_SC_EEEEEEEvNS4_8identityENS4_23SM90_TMA_LOAD_MULTICASTES1B_vS1C_EENS_8epilogue10collective18CollectiveEpilogueINS1F_22Sm90TmaWarpSpecializedILi3ELi2ELi16ELb1ELb0EEEJSI_NS5_IJSG_NSA_ILi32EEEEEESJ_SK_SJ_SK_NS1F_6fusion15FusionCallbacksIS1J_NS1M_13LinCombEltActINS1F_6thread4SiLuESJ_fSJ_fLNS_15FloatRoundStyleE2EEESI_S1L_JEEES11_NS12_INS13_ILi2ELi4ELi3EEES16_NSU_INS5_IJS17_S1K_EEENS5_IJS1K_SC_EEEEEEENS4_17SM75_U32x4_LDSM_NENS4_14SM90_TMA_STOREES1Y_NS4_17SM90_U32x4_STSM_NENS4_9Copy_AtomIJS21_SJ_EEEvEEEvvEEEEvNT_6ParamsE)
        .other          _ZN7cutlass13device_kernelINS_4gemm6kernel13GemmUniversalIN4cute5tupleIJiiiiEEENS1_10collective13CollectiveMmaINS1_34MainloopSm90TmaGmmaWarpSpecializedILi8ENS5_IJNS4_1CILi2EEENSA_ILi1EEESC_EEENS1_35KernelTmaWarpSpecializedCooperativeEEENS5_IJNSA_ILi128EEENSA_ILi64EEESH_EEENS_6half_tENS5_IJlSC_lEEESJ_SK_NS4_8TiledMMAINS4_8MMA_AtomIJNS4_4SM904GMMA25MMA_64x64x16_F32F16F16_SSILNSO_5MajorE0ELSQ_0ELNSO_7ScaleInE1ELSR_1EEEEEENS4_6LayoutISD_NS5_IJSC_NSA_ILi0EEESV_EEEEENS5_IJNS4_10UnderscoreESY_SY_EEEEENS4_13SM90_TMA_LOADENS4_14ComposedLayoutINS4_7SwizzleILi3ELi4ELi3EEENS4_18smem_ptr_flag_bitsILi16EEENSU_INS5_IJNSA_ILi8EEESH_EEENS5_IJSH_SC_EEEEEEEvNS4_8identityENS4_23SM90_TMA_LOAD_MULTICASTES1B_vS1C_EENS_8epilogue10collective18CollectiveEpilogueINS1F_22Sm90TmaWarpSpecializedILi3ELi2ELi16ELb1ELb0EEEJSI_NS5_IJSG_NSA_ILi32EEEEEESJ_SK_SJ_SK_NS1F_6fusion15FusionCallbacksIS1J_NS1M_13LinCombEltActINS1F_6thread4SiLuESJ_fSJ_fLNS_15FloatRoundStyleE2EEESI_S1L_JEEES11_NS12_INS13_ILi2ELi4ELi3EEES16_NSU_INS5_IJS17_S1K_EEENS5_IJS1K_SC_EEEEEEENS4_17SM75_U32x4_LDSM_NENS4_14SM90_TMA_STOREES1Y_NS4_17SM90_U32x4_STSM_NENS4_9Copy_AtomIJS21_SJ_EEEvEEEvvEEEEvNT_6ParamsE,@"STO_CUDA_ENTRY STV_DEFAULT"
_ZN7cutlass13device_kernelINS_4gemm6kernel13GemmUniversalIN4cute5tupleIJiiiiEEENS1_10collective13CollectiveMmaINS1_34MainloopSm90TmaGmmaWarpSpecializedILi8ENS5_IJNS4_1CILi2EEENSA_ILi1EEESC_EEENS1_35KernelTmaWarpSpecializedCooperativeEEENS5_IJNSA_ILi128EEENSA_ILi64EEESH_EEENS_6half_tENS5_IJlSC_lEEESJ_SK_NS4_8TiledMMAINS4_8MMA_AtomIJNS4_4SM904GMMA25MMA_64x64x16_F32F16F16_SSILNSO_5MajorE0ELSQ_0ELNSO_7ScaleInE1ELSR_1EEEEEENS4_6LayoutISD_NS5_IJSC_NSA_ILi0EEESV_EEEEENS5_IJNS4_10UnderscoreESY_SY_EEEEENS4_13SM90_TMA_LOADENS4_14ComposedLayoutINS4_7SwizzleILi3ELi4ELi3EEENS4_18smem_ptr_flag_bitsILi16EEENSU_INS5_IJNSA_ILi8EEESH_EEENS5_IJSH_SC_EEEEEEEvNS4_8identityENS4_23SM90_TMA_LOAD_MULTICASTES1B_vS1C_EENS_8epilogue10collective18CollectiveEpilogueINS1F_22Sm90TmaWarpSpecializedILi3ELi2ELi16ELb1ELb0EEEJSI_NS5_IJSG_NSA_ILi32EEEEEESJ_SK_SJ_SK_NS1F_6fusion15FusionCallbacksIS1J_NS1M_13LinCombEltActINS1F_6thread4SiLuESJ_fSJ_fLNS_15FloatRoundStyleE2EEESI_S1L_JEEES11_NS12_INS13_ILi2ELi4ELi3EEES16_NSU_INS5_IJS17_S1K_EEENS5_IJS1K_SC_EEEEEEENS4_17SM75_U32x4_LDSM_NENS4_14SM90_TMA_STOREES1Y_NS4_17SM90_U32x4_STSM_NENS4_9Copy_AtomIJS21_SJ_EEEvEEEvvEEEEvNT_6ParamsE:
[----:B------:R-:W1:Y:S01]  /*0000*/  LDC R1, c[0x0][0x28] ;  /* 0x00000a00ff017b82 */ /* 0x000e620000000800 */
[----:B------:R-:W2:Y:S07]  /*0010*/  S2R R18, SR_TID.X ;  /* 0x0000000000127919 */ /* 0x000eae0000002100 */
[----:B------:R-:W3:Y:S01]  /*0020*/  LDC.64 R4, c[0x0][0x588] ;  /* 0x00016200ff047b82 */ /* 0x000ee20000000a00 */
[----:B------:R-:W-:Y:S01]  /*0030*/  ELECT P0, URZ, PT ;  /* 0x00000000003f782f */ /* 0x000fe20003800000 */
[----:B------:R-:W-:Y:S01]  /*0040*/  BSSY B0, `(.L_x_0) ;  /* 0x0000016000007945 */ /* 0x000fe20003800000 */
[----:B--2---:R-:W-:-:S02]  /*0050*/  SHF.R.U32.HI R7, RZ, 0x5, R18 ;  /* 0x00000005ff077819 */ /* 0x004fc40000011612 */
[----:B------:R-:W-:-:S03]  /*0060*/  SHF.R.U32.HI R2, RZ, 0x7, R18 ;  /* 0x00000007ff027819 */ /* 0x000fc60000011612 */
[----:B------:R-:W2:Y:S04]  /*0070*/  SHFL.IDX PT, R0, R7, RZ, 0x1f ;  /* 0x00001fff07007589 */ /* 0x000ea800000e0000 */
[----:B------:R4:W1:Y:S01]  /*0080*/  SHFL.IDX PT, R8, R2, RZ, 0x1f ;  /* 0x00001fff02087589 */ /* 0x00086200000e0000 */
[----:B--2---:R-:W-:Y:S02]  /*0090*/  ISETP.NE.OR P0, PT, R0, RZ, !P0 ;  /* 0x000000ff0000720c */ /* 0x004fe40004705670 */
[----:B------:R-:W-:-:S11]  /*00a0*/  SHF.R.S32.HI R3, RZ, 0x1f, R0 ;  /* 0x0000001fff037819 */ /* 0x000fd60000011400 */
[----:B-1-34-:R-:W-:Y:S05]  /*00b0*/  @P0 BRA `(.L_x_1) ;  /* 0x0000000000380947 */ /* 0x01afea0003800000 */
[----:B------:R-:W-:Y:S02]  /*00c0*/  ULDC.64 UR4, c[0x0][0x198] ;  /* 0x0000660000047ab9 */ /* 0x000fe40000000a00 */
[----:B------:R-:W-:Y:S02]  /*00d0*/  UIADD3 UR6, UP0, UR4, 0xf0, URZ ;  /* 0x000000f004067890 */ /* 0x000fe4000ff1e03f */
[----:B------:R-:W-:Y:S02]  /*00e0*/  UIADD3 UR8, UP1, UR4, 0x1f0, URZ ;  /* 0x000001f004087890 */ /* 0x000fe4000ff3e03f */
[----:B------:R-:W-:Y:S02]  /*00f0*/  UIADD3 UR10, UP2, UR4, 0x3f0, URZ ;  /* 0x000003f0040a7890 */ /* 0x000fe4000ff5e03f */
[----:B------:R-:W-:Y:S02]  /*0100*/  UIADD3 UR4, UP3, UR4, 0x4f0, URZ ;  /* 0x000004f004047890 */ /* 0x000fe4000ff7e03f */
[----:B------:R-:W-:-:S02]  /*0110*/  UIADD3.X UR7, URZ, UR5, URZ, UP0, !UPT ;  /* 0x000000053f077290 */ /* 0x000fc400087fe43f */
[----:B------:R-:W-:Y:S02]  /*0120*/  UIADD3.X UR9, URZ, UR5, URZ, UP1, !UPT ;  /* 0x000000053f097290 */ /* 0x000fe40008ffe43f */
[----:B------:R-:W-:Y:S02]  /*0130*/  UIADD3.X UR11, URZ, UR5, URZ, UP2, !UPT ;  /* 0x000000053f0b7290 */ /* 0x000fe400097fe43f */
[----:B------:R-:W-:-:S03]  /*0140*/  UIADD3.X UR5, URZ, UR5, URZ, UP3, !UPT ;  /* 0x000000053f057290 */ /* 0x000fc60009ffe43f */
[----:B------:R1:W-:Y:S02]  /*0150*/  UTMACCTL.PF [UR6] ;  /* 0x00000000060079b9 */ /* 0x0003e40008040000 */
[----:B------:R1:W-:Y:S02]  /*0160*/  UTMACCTL.PF [UR8] ;  /* 0x00000000080079b9 */ /* 0x0003e40008040000 */
[----:B------:R1:W-:Y:S02]  /*0170*/  UTMACCTL.PF [UR10] ;  /* 0x000000000a0079b9 */ /* 0x0003e40008040000 */
[----:B------:R1:W-:Y:S02]  /*0180*/  UTMACCTL.PF [UR4] ;  /* 0x00000000040079b9 */ /* 0x0003e40008040000 */
[----:B-1----:R-:W-:Y:S01]  /*0190*/  NOP ;  /* 0x0000000000007918 */ /* 0x002fe20000000000 */
.L_x_1:
[----:B------:R-:W-:Y:S05]  /*01a0*/  BSYNC B0 ;  /* 0x0000000000007941 */ /* 0x000fea0003800000 */
.L_x_0:
[----:B------:R-:W-:Y:S01]  /*01b0*/  ULDC.64 UR4, c[0x0][0x590] ;  /* 0x0001640000047ab9 */ /* 0x000fe20000000a00 */
[----:B------:R-:W-:Y:S01]  /*01c0*/  LEA.HI R3, R3, R0, RZ, 0x2 ;  /* 0x0000000003037211 */ /* 0x000fe200078f10ff */
[----:B------:R-:W-:Y:S01]  /*01d0*/  ULDC.64 UR54, c[0x0][0x208] ;  /* 0x0000820000367ab9 */ /* 0x000fe20000000a00 */
[----:B------:R-:W-:Y:S01]  /*01e0*/  ISETP.NE.U32.AND P2, PT, RZ, UR4, PT ;  /* 0x00000004ff007c0c */ /* 0x000fe2000bf45070 */
[----:B------:R-:W-:Y:S01]  /*01f0*/  IMAD.MOV.U32 R2, RZ, RZ, R4 ;  /* 0x000000ffff027224 */ /* 0x000fe200078e0004 */
[----:B------:R-:W-:Y:S02]  /*0200*/  LOP3.LUT R3, R3, 0xfffffffc, RZ, 0xc0, !PT ;  /* 0xfffffffc03037812 */ /* 0x000fe400078ec0ff */
[----:B------:R-:W-:Y:S02]  /*0210*/  ISETP.NE.AND.EX P3, PT, RZ, UR5, PT, P2 ;  /* 0x00000005ff007c0c */ /* 0x000fe4000bf65320 */
[----:B------:R-:W-:Y:S01]  /*0220*/  PRMT R6, RZ, 0x7610, R6 ;  /* 0x00007610ff067816 */ /* 0x000fe20000000006 */
[----:B------:R-:W-:Y:S01]  /*0230*/  IMAD.IADD R0, R0, 0x1, -R3 ;  /* 0x0000000100007824 */ /* 0x000fe200078e0a03 */
[----:B------:R-:W-:-:S09]  /*0240*/  MOV R3, R5 ;  /* 0x0000000500037202 */ /* 0x000fd20000000f00 */
[----:B------:R-:W-:Y:S05]  /*0250*/  @P3 BRA `(.L_x_2) ;  /* 0x0000000000303947 */ /* 0x000fea0003800000 */
[----:B------:R-:W-:Y:S02]  /*0260*/  ULDC.64 UR6, c[0x0][0x588] ;  /* 0x0001620000067ab9 */ /* 0x000fe40000000a00 */
[----:B------:R-:W-:-:S04]  /*0270*/  ISETP.NE.U32.AND P0, PT, RZ, UR6, PT ;  /* 0x00000006ff007c0c */ /* 0x000fc8000bf05070 */
[----:B------:R-:W-:-:S13]  /*0280*/  ISETP.NE.AND.EX P0, PT, RZ, UR7, PT, P0 ;  /* 0x00000007ff007c0c */ /* 0x000fda000bf05300 */
[----:B------:R-:W-:Y:S05]  /*0290*/  @!P0 BRA `(.L_x_3) ;  /* 0x0000000000108947 */ /* 0x000fea0003800000 */
[----:B------:R-:W2:Y:S02]  /*02a0*/  LDG.E R6, desc[UR54][R2.64] ;  /* 0x0000003602067981 */ /* 0x000ea4000c1e1900 */
[----:B--2---:R-:W-:Y:S01]  /*02b0*/  FSETP.NEU.AND P1, PT, R6, RZ, PT ;  /* 0x000000ff0600720b */ /* 0x004fe20003f2d000 */
[----:B------:R-:W-:Y:S01]  /*02c0*/  IMAD.MOV.U32 R6, RZ, RZ, 0x1 ;  /* 0x00000001ff067424 */ /* 0x000fe200078e00ff */
[----:B------:R-:W-:Y:S11]  /*02d0*/  BRA `(.L_x_2) ;  /* 0x0000000000107947 */ /* 0x000ff60003800000 */
.L_x_3:
[----:B------:R-:W-:Y:S01]  /*02e0*/  ULDC UR6, c[0x0][0x580] ;  /* 0x0001600000067ab9 */ /* 0x000fe20000000800 */
[----:B------:R-:W-:Y:S01]  /*02f0*/  IMAD.MOV.U32 R6, RZ, RZ, 0x1 ;  /* 0x00000001ff067424 */ /* 0x000fe200078e00ff */
[----:B------:R-:W-:Y:S02]  /*0300*/  FSETP.NEU.AND P1, PT, RZ, UR6, PT ;  /* 0x00000006ff007c0b */ /* 0x000fe4000bf2d000 */
[----:B------:R-:W-:-:S11]  /*0310*/  CS2R R2, SRZ ;  /* 0x0000000000027805 */ /* 0x000fd6000001ff00 */
.L_x_2:
[----:B------:R-:W-:Y:S02]  /*0320*/  ISETP.NE.U32.AND P4, PT, R2, RZ, PT ;  /* 0x000000ff0200720c */ /* 0x000fe40003f85070 */
[----:B------:R-:W-:Y:S02]  /*0330*/  ISETP.NE.AND.EX P5, PT, RZ, UR5, PT, P2 ;  /* 0x00000005ff007c0c */ /* 0x000fe4000bfa5320 */
[----:B------:R-:W-:Y:S02]  /*0340*/  ISETP.NE.AND.EX P2, PT, R3, RZ, PT, P4 ;  /* 0x000000ff0300720c */ /* 0x000fe40003f45340 */
[----:B------:R-:W-:-:S11]  /*0350*/  PLOP3.LUT P0, PT, PT, PT, PT, 0x8, 0x0 ;  /* 0x000000000000781c */ /* 0x000fd60003f0e170 */
[----:B------:R-:W-:Y:S05]  /*0360*/  @P2 BRA P5, `(.L_x_4) ;  /* 0x0000000000342947 */ /* 0x000fea0002800000 */
[----:B------:R-:W-:-:S04]  /*0370*/  ISETP.NE.U32.AND P0, PT, RZ, UR4, PT ;  /* 0x00000004ff007c0c */ /* 0x000fc8000bf05070 */
[----:B------:R-:W-:-:S13]  /*0380*/  ISETP.NE.AND.EX P0, PT, RZ, UR5, PT, P0 ;  /* 0x00000005ff007c0c */ /* 0x000fda000bf05300 */
[----:B------:R-:W-:Y:S05]  /*0390*/  @!P0 BRA `(.L_x_5) ;  /* 0x0000000000248947 */ /* 0x000fea0003800000 */
[----:B------:R-:W-:Y:S02]  /*03a0*/  PRMT R6, R6, 0x9910, RZ ;  /* 0x0000991006067816 */ /* 0x000fe400000000ff */
[----:B------:R-:W-:Y:S02]  /*03b0*/  ISETP.NE.U32.AND P0, PT, R2, RZ, PT ;  /* 0x000000ff0200720c */ /* 0x000fe40003f05070 */
[----:B------:R-:W-:Y:S02]  /*03c0*/  ISETP.NE.AND P2, PT, R6, RZ, PT ;  /* 0x000000ff0600720c */ /* 0x000fe40003f45270 */
[----:B------:R-:W-:Y:S02]  /*03d0*/  ISETP.NE.AND.EX P0, PT, R3, RZ, PT, P0 ;  /* 0x000000ff0300720c */ /* 0x000fe40003f05300 */
[----:B------:R-:W-:-:S09]  /*03e0*/  SEL R2, RZ, 0xffffffff, P1 ;  /* 0xffffffffff027807 */ /* 0x000fd20000800000 */
[----:B------:R-:W-:-:S04]  /*03f0*/  @!P2 SEL R2, RZ, 0xffffffff, P0 ;  /* 0xffffffffff02a807 */ /* 0x000fc80000000000 */
[----:B------:R-:W-:-:S04]  /*0400*/  LOP3.LUT R2, R2, 0x1, RZ, 0xc0, !PT ;  /* 0x0000000102027812 */ /* 0x000fc800078ec0ff */
[----:B------:R-:W-:Y:S01]  /*0410*/  ISETP.EQ.U32.AND P0, PT, R2, 0x1, PT ;  /* 0x000000010200780c */ /* 0x000fe20003f02070 */
[----:B------:R-:W-:-:S12]  /*0420*/  BRA `(.L_x_4) ;  /* 0x0000000000047947 */ /* 0x000fd80003800000 */
.L_x_5:
[----:B------:R-:W-:-:S13]  /*0430*/  PLOP3.LUT P0, PT, P1, PT, PT, 0x8, 0x0 ;  /* 0x000000000000781c */ /* 0x000fda0000f0e170 */
.L_x_4:
[----:B------:R-:W1:Y:S02]  /*0440*/  SHFL.IDX PT, R2, R7, RZ, 0x1f ;  /* 0x00001fff07027589 */ /* 0x000e6400000e0000 */
[----:B-1----:R-:W-:-:S13]  /*0450*/  ISETP.NE.AND P1, PT, R2, RZ, PT ;  /* 0x000000ff0200720c */ /* 0x002fda0003f25270 */
[----:B------:R-:W-:Y:S05]  /*0460*/  @P1 BRA `(.L_x_6) ;  /* 0x0000000000841947 */ /* 0x000fea0003800000 */
[----:B------:R-:W-:Y:S01]  /*0470*/  ELECT P1, URZ, PT ;  /* 0x00000000003f782f */ /* 0x000fe20003820000 */
[----:B------:R-:W-:-:S12]  /*0480*/  BSSY B0, `(.L_x_6) ;  /* 0x000001f000007945 */ /* 0x000fd80003800000 */
[----:B------:R-:W-:Y:S05]  /*0490*/  @!P1 BRA `(.L_x_7) ;  /* 0x0000000000749947 */ /* 0x000fea0003800000 */
[----:B------:R-:W1:Y:S01]  /*04a0*/  S2UR UR8, SR_CgaCtaId ;  /* 0x00000000000879c3 */ /* 0x000e620000008800 */
[----:B------:R-:W-:Y:S01]  /*04b0*/  UMOV UR4, 0x400 ;  /* 0x0000040000047882 */ /* 0x000fe20000000000 */
[----:B------:R-:W-:Y:S01]  /*04c0*/  UMOV UR5, 0x1 ;  /* 0x0000000100057882 */ /* 0x000fe20000000000 */
[----:B------:R-:W-:Y:S02]  /*04d0*/  UMOV UR6, 0x4 ;  /* 0x0000000400067882 */ /* 0x000fe40000000000 */
[----:B------:R-:W-:-:S04]  /*04e0*/  UIADD3 UR6, -UR6, 0x100000, URZ ;  /* 0x0010000006067890 */ /* 0x000fc8000fffe13f */
[----:B------:R-:W-:Y:S02]  /*04f0*/  USHF.L.U32 UR7, UR6, 0xb, URZ ;  /* 0x0000000b06077899 */ /* 0x000fe4000800063f */
[----:B------:R-:W-:Y:S02]  /*0500*/  USHF.L.U32 UR6, UR6, 0x1, URZ ;  /* 0x0000000106067899 */ /* 0x000fe4000800063f */
[----:B-1----:R-:W-:Y:S02]  /*0510*/  ULEA UR8, UR8, UR4, 0x18 ;  /* 0x0000000408087291 */ /* 0x002fe4000f8ec03f */
[----:B------:R-:W-:-:S04]  /*0520*/  UIADD3 UR4, -UR5, 0x100000, URZ ;  /* 0x0010000005047890 */ /* 0x000fc8000fffe13f */
[----:B------:R-:W-:Y:S02]  /*0530*/  USHF.L.U32 UR5, UR4, 0xb, URZ ;  /* 0x0000000b04057899 */ /* 0x000fe4000800063f */
[----:B------:R-:W-:Y:S01]  /*0540*/  USHF.L.U32 UR4, UR4, 0x1, URZ ;  /* 0x0000000104047899 */ /* 0x000fe2000800063f */
[----:B------:R-:W1:Y:S11]  /*0550*/  FENCE.VIEW.ASYNC.S ;  /* 0x00000000000073c6 */ /* 0x000e760000000000 */
[----:B-1----:R1:W2:Y:S01]  /*0560*/  SYNCS.EXCH.64 URZ, [UR8], UR4 ;  /* 0x00000004083f75b2 */ /* 0x0022a20008000100 */
[----:B------:R1:W3:Y:S01]  /*0570*/  SYNCS.EXCH.64 URZ, [UR8+0x40], UR6 ;  /* 0x00004006083f75b2 */ /* 0x0002e20008000100 */
[----:B------:R1:W4:Y:S01]  /*0580*/  SYNCS.EXCH.64 URZ, [UR8+0x8], UR4 ;  /* 0x00000804083f75b2 */ /* 0x0003220008000100 */
[----:B------:R1:W1:Y:S01]  /*0590*/  SYNCS.EXCH.64 URZ, [UR8+0x48], UR6 ;  /* 0x00004806083f75b2 */ /* 0x0002620008000100 */
        /* <DEDUP_REMOVED lines=12> */
[----:B------:R-:W-:Y:S01]  /*0660*/  NOP ;  /* 0x0000000000007918 */ /* 0x000fe20000000000 */
.L_x_7:
[----:B-1----:R-:W-:Y:S05]  /*0670*/  BSYNC B0 ;  /* 0x0000000000007941 */ /* 0x002fea0003800000 */
.L_x_6:
[----:B------:R-:W1:Y:S01]  /*0680*/  S2UR UR9, SR_CTAID.X ;  /* 0x00000000000979c3 */ /* 0x000e620000002500 */
[----:B------:R-:W5:Y:S01]  /*0690*/  S2R R6, SR_CTAID.Y ;  /* 0x0000000000067919 */ /* 0x000f620000002600 */
[----:B------:R-:W-:Y:S01]  /*06a0*/  ULDC UR4, c[0x0][0x150] ;  /* 0x0000540000047ab9 */ /* 0x000fe20000000800 */
[----:B------:R-:W-:Y:S01]  /*06b0*/  NOP ;  /* 0x0000000000007918 */ /* 0x000fe20000000000 */
[----:B------:R-:W2:Y:S04]  /*06c0*/  SHFL.IDX PT, R9, R7, RZ, 0x1f ;  /* 0x00001fff07097589 */ /* 0x000ea800000e0000 */
[----:B------:R-:W3:Y:S01]  /*06d0*/  LDC R11, c[0x0][0x144] ;  /* 0x00005100ff0b7b82 */ /* 0x000ee20000000800 */
[----:B-1----:R-:W-:-:S05]  /*06e0*/  I2FP.F32.U32 R3, UR9 ;  /* 0x0000000900037c45 */ /* 0x002fca0008201000 */
[----:B------:R-:W-:Y:S01]  /*06f0*/  FMUL R10, R3, UR4 ;  /* 0x00000004030a7c20 */ /* 0x000fe20008400000 */
[----:B--2---:R-:W-:Y:S01]  /*0700*/  ISETP.NE.AND P1, PT, R9, RZ, PT ;  /* 0x000000ff0900720c */ /* 0x004fe20003f25270 */
[----:B------:R-:W-:Y:S01]  /*0710*/  ULDC UR4, c[0x0][0x154] ;  /* 0x0000550000047ab9 */ /* 0x000fe20000000800 */
[----:B------:R-:W-:Y:S02]  /*0720*/  SHF.R.S32.HI R3, RZ, 0x1f, R18 ;  /* 0x0000001fff037819 */ /* 0x000fe40000011412 */
[----:B-----5:R-:W-:Y:S01]  /*0730*/  I2FP.F32.U32 R12, R6 ;  /* 0x00000006000c7245 */ /* 0x020fe20000201000 */
[----:B------:R-:W1:Y:S01]  /*0740*/  F2I.U32.TRUNC.NTZ R10, R10 ;  /* 0x0000000a000a7305 */ /* 0x000e62000020f000 */
[----:B------:R-:W-:-:S03]  /*0750*/  LEA.HI R9, R3, R18, RZ, 0x7 ;  /* 0x0000001203097211 */ /* 0x000fc600078f38ff */
[----:B------:R-:W-:Y:S01]  /*0760*/  FMUL R15, R12, UR4 ;  /* 0x000000040c0f7c20 */ /* 0x000fe20008400000 */
[----:B------:R-:W-:Y:S02]  /*0770*/  LOP3.LUT R9, R9, 0xffffff80, RZ, 0xc0, !PT ;  /* 0xffffff8009097812 */ /* 0x000fe400078ec0ff */
[----:B-1----:R-:W-:-:S05]  /*0780*/  IADD3 R14, -R10, RZ, RZ ;  /* 0x000000ff0a0e7210 */ /* 0x002fca0007ffe1ff */
[----:B---3--:R-:W-:Y:S01]  /*0790*/  IMAD R3, R11, R14, UR9 ;  /* 0x000000090b037e24 */ /* 0x008fe2000f8e020e */
[----:B------:R-:W-:Y:S06]  /*07a0*/  @P1 BRA `(.L_x_8) ;  /* 0x0000000000501947 */ /* 0x000fec0003800000 */
[----:B------:R-:W1:Y:S01]  /*07b0*/  S2UR UR5, SR_CgaCtaId ;  /* 0x00000000000579c3 */ /* 0x000e620000008800 */
[----:B------:R-:W-:Y:S01]  /*07c0*/  UMOV UR4, 0x400 ;  /* 0x0000040000047882 */ /* 0x000fe20000000000 */
[----:B------:R-:W-:Y:S01]  /*07d0*/  UMOV UR6, 0x20 ;  /* 0x0000002000067882 */ /* 0x000fe20000000000 */
[----:B------:R-:W-:Y:S01]  /*07e0*/  UMOV UR7, 0x100 ;  /* 0x0000010000077882 */ /* 0x000fe20000000000 */
[----:B------:R-:W-:Y:S01]  /*07f0*/  ELECT P1, URZ, PT ;  /* 0x00000000003f782f */ /* 0x000fe20003820000 */
[----:B-1----:R-:W-:Y:S02]  /*0800*/  ULEA UR8, UR5, UR4, 0x18 ;  /* 0x0000000405087291 */ /* 0x002fe4000f8ec03f */
[----:B------:R-:W-:-:S04]  /*0810*/  UIADD3 UR4, -UR6, 0x100000, URZ ;  /* 0x0010000006047890 */ /* 0x000fc8000fffe13f */
[----:B------:R-:W-:Y:S02]  /*0820*/  USHF.L.U32 UR5, UR4, 0xb, URZ ;  /* 0x0000000b04057899 */ /* 0x000fe4000800063f */
[----:B------:R-:W-:Y:S02]  /*0830*/  USHF.L.U32 UR4, UR4, 0x1, URZ ;  /* 0x0000000104047899 */ /* 0x000fe4000800063f */
[----:B------:R-:W-:-:S04]  /*0840*/  UIADD3 UR6, -UR7, 0x100000, URZ ;  /* 0x0010000007067890 */ /* 0x000fc8000fffe13f */
[----:B------:R-:W-:Y:S02]  /*0850*/  USHF.L.U32 UR7, UR6, 0xb, URZ ;  /* 0x0000000b06077899 */ /* 0x000fe4000800063f */
[----:B------:R-:W-:Y:S01]  /*0860*/  USHF.L.U32 UR6, UR6, 0x1, URZ ;  /* 0x0000000106067899 */ /* 0x000fe2000800063f */
[----:B------:R-:W1:Y:S03]  /*0870*/  FENCE.VIEW.ASYNC.S ;  /* 0x00000000000073c6 */ /* 0x000e660000000000 */
[----:B-1----:R1:W2:Y:S08]  /*0880*/  SYNCS.EXCH.64 URZ, [UR8+0x80], UR4 ;  /* 0x00008004083f75b2 */ /* 0x0022b00008000100 */
[----:B------:R1:W3:Y:S01]  /*0890*/  SYNCS.EXCH.64 URZ, [UR8+0x98], UR6 ;  /* 0x00009806083f75b2 */ /* 0x0002e20008000100 */
[----:B------:R1:W1:Y:S01]  /*08a0*/  SYNCS.EXCH.64 URZ, [UR8+0x88], UR4 ;  /* 0x00008804083f75b2 */ /* 0x0002620008000100 */
[----:B------:R1:W1:Y:S01]  /*08b0*/  SYNCS.EXCH.64 URZ, [UR8+0xa0], UR6 ;  /* 0x0000a006083f75b2 */ /* 0x0002620008000100 */
[----:B------:R1:W1:Y:S01]  /*08c0*/  SYNCS.EXCH.64 URZ, [UR8+0x90], UR4 ;  /* 0x00009004083f75b2 */ /* 0x0002620008000100 */
[----:B------:R1:W1:Y:S01]  /*08d0*/  SYNCS.EXCH.64 URZ, [UR8+0xa8], UR6 ;  /* 0x0000a806083f75b2 */ /* 0x0002620008000100 */
[----:B------:R-:W-:Y:S01]  /*08e0*/  NOP ;  /* 0x0000000000007918 */ /* 0x000fe20000000000 */
.L_x_8:
[----:B------:R-:W-:Y:S01]  /*08f0*/  IMAD.IADD R10, R18, 0x1, -R9 ;  /* 0x00000001120a7824 */ /* 0x000fe200078e0a09 */
[----:B------:R-:W5:Y:S01]  /*0900*/  SHFL.IDX PT, R14, R7, RZ, 0x1f ;  /* 0x00001fff070e7589 */ /* 0x000f6200000e0000 */
[----:B------:R-:W-:Y:S02]  /*0910*/  SHF.R.S32.HI R13, RZ, 0x1f, R2 ;  /* 0x0000001fff0d7819 */ /* 0x000fe40000011402 */
[----:B------:R-:W-:Y:S01]  /*0920*/  ELECT P1, URZ, PT ;  /* 0x00000000003f782f */ /* 0x000fe20003820000 */
[----:B------:R-:W4:Y:S01]  /*0930*/  F2I.U32.TRUNC.NTZ R15, R15 ;  /* 0x0000000f000f7305 */ /* 0x000f22000020f000 */
[----:B------:R-:W-:Y:S01]  /*0940*/  SHF.R.S32.HI R9, RZ, 0x1f, R10 ;  /* 0x0000001fff097819 */ /* 0x000fe2000001140a */
[----:B-1----:R-:W-:Y:S01]  /*0950*/  UMOV UR4, 0x20 ;  /* 0x0000002000047882 */ /* 0x002fe20000000000 */
[----:B------:R-:W-:Y:S01]  /*0960*/  LEA.HI R13, R13, R2, RZ, 0x2 ;  /* 0x000000020d0d7211 */ /* 0x000fe200078f10ff */
[----:B------:R-:W-:Y:S01]  /*0970*/  IMAD.MOV.U32 R57, RZ, RZ, 0x1 ;  /* 0x00000001ff397424 */ /* 0x000fe200078e00ff */
[----:B------:R-:W-:Y:S01]  /*0980*/  LEA.HI R9, R9, R10, RZ, 0x3 ;  /* 0x0000000a09097211 */ /* 0x000fe200078f18ff */
[----:B------:R-:W-:Y:S01]  /*0990*/  NOP ;  /* 0x0000000000007918 */ /* 0x000fe20000000000 */
[----:B------:R-:W-:-:S02]  /*09a0*/  LOP3.LUT R13, R13, 0x3ffffffc, RZ, 0xc0, !PT ;  /* 0x3ffffffc0d0d7812 */ /* 0x000fc400078ec0ff */
[--C-:B------:R-:W-:Y:S02]  /*09b0*/  SHF.R.S32.HI R11, RZ, 0x3, R9.reuse ;  /* 0x00000003ff0b7819 */ /* 0x100fe40000011409 */
[----:B------:R-:W-:Y:S01]  /*09c0*/  SHF.R.S32.HI R12, RZ, 0x1f, R9 ;  /* 0x0000001fff0c7819 */ /* 0x000fe20000011409 */
[----:B------:R-:W-:Y:S01]  /*09d0*/  IMAD.IADD R13, R2, 0x1, -R13 ;  /* 0x00000001020d7824 */ /* 0x000fe200078e0a0d */
[----:B------:R-:W1:Y:S01]  /*09e0*/  LDC R9, c[0x0][0x148] ;  /* 0x00005200ff097b82 */ /* 0x000e620000000800 */
[----:B------:R-:W-:Y:S01]  /*09f0*/  ISETP.NE.AND P4, PT, R0, RZ, PT ;  /* 0x000000ff0000720c */ /* 0x000fe20003f85270 */
[----:B----4-:R-:W-:Y:S01]  /*0a00*/  IMAD.MOV R24, RZ, RZ, -R15 ;  /* 0x000000ffff187224 */ /* 0x010fe200078e0a0f */
[----:B------:R-:W-:Y:S02]  /*0a10*/  LEA.HI R12, R12, R11, RZ, 0x2 ;  /* 0x0000000b0c0c7211 */ /* 0x000fe400078f10ff */
[----:B------:R-:W-:Y:S02]  /*0a20*/  ISETP.EQ.OR P2, PT, R0, 0x3, !P4 ;  /* 0x000000030000780c */ /* 0x000fe40006742670 */
[----:B------:R-:W-:-:S02]  /*0a30*/  LOP3.LUT R12, R12, 0xfffffffc, RZ, 0xc0, !PT ;  /* 0xfffffffc0c0c7812 */ /* 0x000fc400078ec0ff */
[----:B-----5:R-:W-:Y:S02]  /*0a40*/  ISETP.NE.OR P1, PT, R14, RZ, !P1 ;  /* 0x000000ff0e00720c */ /* 0x020fe40004f25670 */
[----:B------:R-:W-:Y:S02]  /*0a50*/  IADD3 R12, R11, -R12, RZ ;  /* 0x8000000c0b0c7210 */ /* 0x000fe40007ffe0ff */
[----:B------:R-:W-:-:S03]  /*0a60*/  ISETP.EQ.AND P2, PT, R8, RZ, P2 ;  /* 0x000000ff0800720c */ /* 0x000fc60001742270 */
[----:B------:R-:W-:Y:S01]  /*0a70*/  IMAD R12, R13, 0x4, R12 ;  /* 0x000000040d0c7824 */ /* 0x000fe200078e020c */
[----:B------:R-:W-:-:S04]  /*0a80*/  SEL R22, RZ, 0x1, !P2 ;  /* 0x00000001ff167807 */ /* 0x000fc80005000000 */
[----:B------:R-:W-:Y:S01]  /*0a90*/  LEA.HI R2, R12, R12, RZ, 0x1 ;  /* 0x0000000c0c027211 */ /* 0x000fe200078f08ff */
[----:B------:R-:W-:Y:S01]  /*0aa0*/  VOTEU.ALL UP0, P1 ;  /* 0x00000000003f7886 */ /* 0x000fe20000800000 */
[----:B------:R-:W-:Y:S02]  /*0ab0*/  VOTEU.ALL UP1, P1 ;  /* 0x00000000003f7886 */ /* 0x000fe40000820000 */
[----:B------:R-:W-:Y:S02]  /*0ac0*/  LOP3.LUT R11, R2, 0xfffffffe, RZ, 0xc0, !PT ;  /* 0xfffffffe020b7812 */ /* 0x000fe400078ec0ff */
[----:B------:R-:W4:Y:S01]  /*0ad0*/  @!UP0 S2UR UR7, SR_CgaCtaId ;  /* 0x00000000000789c3 */ /* 0x000f220000008800 */
[----:B------:R-:W-:Y:S01]  /*0ae0*/  @!UP0 UMOV UR6, 0x400 ;  /* 0x0000040000068882 */ /* 0x000fe20000000000 */
[----:B------:R-:W-:-:S04]  /*0af0*/  @!UP0 UIADD3 UR4, -UR4, 0x100000, URZ ;  /* 0x0010000004048890 */ /* 0x000fc8000fffe13f */
[----:B------:R-:W-:Y:S02]  /*0b00*/  @!UP0 USHF.L.U32 UR5, UR4, 0xb, URZ ;  /* 0x0000000b04058899 */ /* 0x000fe4000800063f */
[----:B------:R-:W-:Y:S01]  /*0b10*/  @!UP0 USHF.L.U32 UR4, UR4, 0x1, URZ ;  /* 0x0000000104048899 */ /* 0x000fe2000800063f */
[C---:B------:R-:W-:Y:S01]  /*0b20*/  IMAD.IADD R2, R12.reuse, 0x1, -R11 ;  /* 0x000000010c027824 */ /* 0x040fe200078e0a0b */
[----:B------:R-:W-:-:S04]  /*0b30*/  SHF.L.U32 R11, R12, 0x2, RZ ;  /* 0x000000020c0b7819 */ /* 0x000fc800000006ff */
[----:B------:R-:W-:Y:S01]  /*0b40*/  LOP3.LUT R56, R12, 0xc, R11, 0x78, !PT ;  /* 0x0000000c0c387812 */ /* 0x000fe200078e780b */
[----:B-1----:R-:W-:Y:S01]  /*0b50*/  IMAD R11, R9, R24, R6 ;  /* 0x00000018090b7224 */ /* 0x002fe200078e0206 */
[----:B------:R-:W1:Y:S01]  /*0b60*/  LDC R12, c[0x0][0x140] ;  /* 0x00005000ff0c7b82 */ /* 0x000e620000000800 */
[----:B------:R-:W-:-:S13]  /*0b70*/  ISETP.NE.AND P5, PT, R2, R3, PT ;  /* 0x000000030200720c */ /* 0x000fda0003fa5270 */
[----:B------:R-:W-:Y:S01]  /*0b80*/  @P5 LEA.HI R2, R56, R56, RZ, 0x1 ;  /* 0x0000003838025211 */ /* 0x000fe200078f08ff */
[----:B----4-:R-:W-:Y:S01]  /*0b90*/  @!UP0 ULEA UR6, UR7, UR6, 0x18 ;  /* 0x0000000607068291 */ /* 0x010fe2000f8ec03f */
[----:B------:R-:W-:Y:S02]  /*0ba0*/  VOTEU.ALL UP0, P1 ;  /* 0x00000000003f7886 */ /* 0x000fe40000800000 */
[----:B------:R-:W-:Y:S02]  /*0bb0*/  @P5 SHF.R.S32.HI R2, RZ, 0x1, R2 ;  /* 0x00000001ff025819 */ /* 0x000fe40000011402 */
[----:B------:R-:W-:Y:S02]  /*0bc0*/  LOP3.LUT P1, RZ, R10, 0x7, RZ, 0xc0, !PT ;  /* 0x000000070aff7812 */ /* 0x000fe4000782c0ff */
[----:B------:R-:W-:Y:S02]  /*0bd0*/  @P5 ISETP.NE.AND P6, PT, R2, R11, PT ;  /* 0x0000000b0200520c */ /* 0x000fe40003fc5270 */
[----:B-1----:R-:W-:-:S02]  /*0be0*/  ISETP.EQ.U32.AND P2, PT, R12, 0x1, PT ;  /* 0x000000010c00780c */ /* 0x002fc40003f42070 */
[----:B------:R-:W-:Y:S01]  /*0bf0*/  @P5 SEL R57, RZ, 0x1, P6 ;  /* 0x00000001ff395807 */ /* 0x000fe20003000000 */
[----:B------:R-:W1:Y:S02]  /*0c00*/  FENCE.VIEW.ASYNC.S ;  /* 0x00000000000073c6 */ /* 0x000e640000000000 */
[----:B-1----:R1:W4:Y:S01]  /*0c10*/  @!UP0 SYNCS.EXCH.64 URZ, [UR6+0xb0], UR4 ;  /* 0x0000b004063f85b2 */ /* 0x0023220008000100 */
[----:B------:R-:W-:Y:S02]  /*0c20*/  ISETP.NE.AND P5, PT, R8, RZ, PT ;  /* 0x000000ff0800720c */ /* 0x000fe40003fa5270 */
[----:B------:R-:W-:Y:S02]  /*0c30*/  ISETP.LT.U32.AND P1, PT, R56, 0x2, !P1 ;  /* 0x000000023800780c */ /* 0x000fe40004f21070 */
[----:B------:R-:W-:Y:S02]  /*0c40*/  IADD3 R8, R8, -0x1, RZ ;  /* 0xffffffff08087810 */ /* 0x000fe40007ffe0ff */
[----:B------:R-:W-:-:S02]  /*0c50*/  ISETP.EQ.AND P6, PT, R0, 0x2, !P5 ;  /* 0x000000020000780c */ /* 0x000fc40006fc2270 */
[----:B------:R-:W-:Y:S02]  /*0c60*/  SEL R2, RZ, 0x1, !P1 ;  /* 0x00000001ff027807 */ /* 0x000fe40004800000 */
[----:B------:R-:W-:Y:S02]  /*0c70*/  ISETP.GE.U32.AND P1, PT, R8, 0x2, PT ;  /* 0x000000020800780c */ /* 0x000fe40003f26070 */
[----:B------:R-:W-:Y:S02]  /*0c80*/  SEL R19, RZ, 0x1, !P6 ;  /* 0x00000001ff137807 */ /* 0x000fe40007000000 */
[----:B------:R-:W-:Y:S01]  /*0c90*/  LOP3.LUT R57, R57, R2, RZ, 0xc0, !PT ;  /* 0x0000000239397212 */ /* 0x000fe200078ec0ff */
[----:B------:R1:W1:Y:S01]  /*0ca0*/  @!UP1 SYNCS.EXCH.64 URZ, [UR6+0xb8], UR4 ;  /* 0x0000b804063f95b2 */ /* 0x0002620008000100 */
[----:B------:R-:W-:Y:S01]  /*0cb0*/  SEL R19, R19, 0x2, P1 ;  /* 0x0000000213137807 */ /* 0x000fe20000800000 */
[----:B------:R-:W-:Y:S01]  /*0cc0*/  NOP ;  /* 0x0000000000007918 */ /* 0x000fe20000000000 */
[----:B------:R-:W-:Y:S01]  /*0cd0*/  SEL R22, R22, 0x2, P1 ;  /* 0x0000000216167807 */ /* 0x000fe20000800000 */
[----:B------:R-:W-:Y:S06]  /*0ce0*/  @!P2 BRA `(.L_x_9) ;  /* 0x000000000008a947 */ /* 0x000fec0003800000 */
[----:B-1234-:R-:W-:Y:S01]  /*0cf0*/  UCGABAR_ARV ;  /* 0x00000000000079c7 */ /* 0x01efe20008000000 */
[----:B------:R-:W-:Y:S05]  /*0d00*/  BRA `(.L_x_10) ;  /* 0x0000000000047947 */ /* 0x000fea0003800000 */
.L_x_9:
[----:B-1234-:R-:W-:Y:S01]  /*0d10*/  NOP ;  /* 0x0000000000007918 */ /* 0x01efe20000000000 */
.L_x_10:
[----:B------:R-:W1:Y:S01]  /*0d20*/  LDC R2, c[0x0][0x904] ;  /* 0x00024100ff027b82 */ /* 0x000e620000000800 */
[----:B------:R-:W-:Y:S01]  /*0d30*/  MOV R11, RZ ;  /* 0x000000ff000b7202 */ /* 0x000fe20000000f00 */
[----:B------:R-:W-:Y:S01]  /*0d40*/  IMAD.U32 R10, RZ, RZ, UR9 ;  /* 0x00000009ff0a7e24 */ /* 0x000fe2000f8e00ff */
[----:B-1----:R-:W-:-:S04]  /*0d50*/  ISETP.NE.AND P1, PT, R2, 0x1, PT ;  /* 0x000000010200780c */ /* 0x002fc80003f25270 */
[----:B------:R-:W-:-:S09]  /*0d60*/  P2R R7, PR, RZ, 0x2 ;  /* 0x00000002ff077803 */ /* 0x000fd20000000000 */
[----:B------:R-:W1:Y:S01]  /*0d70*/  @P1 LDC R17, c[0x0][0x10] ;  /* 0x00000400ff111b82 */ /* 0x000e620000000800 */
[----:B------:R-:W-:Y:S02]  /*0d80*/  @P1 IMAD.MOV.U32 R7, RZ, RZ, RZ ;  /* 0x000000ffff071224 */ /* 0x000fe400078e00ff */
[----:B------:R-:W-:-:S05]  /*0d90*/  @P1 IMAD.MOV.U32 R15, RZ, RZ, RZ ;  /* 0x000000ffff0f1224 */ /* 0x000fca00078e00ff */
[----:B------:R-:W2:Y:S01]  /*0da0*/  @!P1 LDC R13, c[0x0][0xc] ;  /* 0x00000300ff0d9b82 */ /* 0x000ea20000000800 */
[----:B------:R-:W-:Y:S01]  /*0db0*/  ULDC UR4, c[0x0][0xc] ;  /* 0x0000030000047ab9 */ /* 0x000fe20000000800 */
[----:B------:R-:W-:Y:S01]  /*0dc0*/  ULDC UR5, c[0x0][0x10] ;  /* 0x0000040000057ab9 */ /* 0x000fe20000000800 */
[----:B------:R-:W-:Y:S01]  /*0dd0*/  ULDC UR6, c[0x0][0x14] ;  /* 0x0000050000067ab9 */ /* 0x000fe20000000800 */
[----:B------:R-:W-:-:S04]  /*0de0*/  UIMAD.WIDE.U32 UR4, UR4, UR5, URZ ;  /* 0x00000005040472a5 */ /* 0x000fc8000f8e003f */
[----:B------:R-:W-:Y:S02]  /*0df0*/  UIMAD.WIDE.U32 UR36, UR4, UR6, URZ ;  /* 0x00000006042472a5 */ /* 0x000fe4000f8e003f */
[----:B------:R-:W-:-:S04]  /*0e00*/  UIMAD UR42, UR5, UR6, URZ ;  /* 0x00000006052a72a4 */ /* 0x000fc8000f8e023f */
[----:B------:R-:W-:Y:S01]  /*0e10*/  UIADD3 UR42, UR37, UR42, URZ ;  /* 0x0000002a252a7290 */ /* 0x000fe2000fffe03f */
[----:B-1----:R-:W-:-:S04]  /*0e20*/  @P1 IMAD.WIDE.U32 R16, R17, UR9, R6 ;  /* 0x0000000911101c25 */ /* 0x002fc8000f8e0006 */
[----:B------:R-:W-:Y:S02]  /*0e30*/  @P1 IMAD.IADD R17, R17, 0x1, R15 ;  /* 0x0000000111111824 */ /* 0x000fe400078e020f */
[----:B--2---:R-:W-:-:S04]  /*0e40*/  @!P1 IMAD.WIDE.U32 R10, R6, R13, R10 ;  /* 0x0000000d060a9225 */ /* 0x004fc800078e000a */
[----:B------:R-:W-:Y:S01]  /*0e50*/  @!P1 IMAD.MOV.U32 R17, RZ, RZ, R11 ;  /* 0x000000ffff119224 */ /* 0x000fe200078e000b */
[----:B------:R-:W-:Y:S01]  /*0e60*/  @!P1 MOV R16, R10 ;  /* 0x0000000a00109202 */ /* 0x000fe20000000f00 */
[----:B------:R-:W-:Y:S06]  /*0e70*/  @!P2 BRA `(.L_x_11) ;  /* 0x00000000000ca947 */ /* 0x000fec0003800000 */
[----:B------:R-:W-:Y:S01]  /*0e80*/  UCGABAR_WAIT ;  /* 0x0000000000007dc7 */ /* 0x000fe20008000000 */
[----:B------:R-:W-:Y:S01]  /*0e90*/  CCTL.IVALL ;  /* 0x00000000ff00798f */ /* 0x000fe20002000000 */
[----:B------:R-:W-:Y:S05]  /*0ea0*/  BRA `(.L_x_12) ;  /* 0x0000000000047947 */ /* 0x000fea0003800000 */
.L_x_11:
[----:B------:R-:W-:Y:S06]  /*0eb0*/  BAR.SYNC.DEFER_BLOCKING 0x0 ;  /* 0x0000000000007b1d */ /* 0x000fec0000010000 */
.L_x_12:
[----:B------:R-:W1:Y:S01]  /*0ec0*/  S2UR UR41, SR_CgaCtaId ;  /* 0x00000000002979c3 */ /* 0x000e620000008800 */
[----:B------:R-:W-:Y:S04]  /*0ed0*/  BSSY B6, `(.L_x_13) ;  /* 0x00008ea000067945 */ /* 0x000fe80003800000 */
[----:B------:R-:W-:Y:S05]  /*0ee0*/  @!P5 BRA `(.L_x_14) ;  /* 0x00000064007cd947 */ /* 0x000fea0003800000 */
[----:B------:R-:W-:-:S13]  /*0ef0*/  ISETP.GT.U32.AND P0, PT, R8, 0x1, PT ;  /* 0x000000010800780c */ /* 0x000fda0003f04070 */
[----:B------:R-:W-:Y:S05]  /*0f00*/  @P0 BRA `(.L_x_15) ;  /* 0x0000008c00980947 */ /* 0x000fea0003800000 */
[----:B------:R-:W-:Y:S01]  /*0f10*/  ULDC.64 UR4, c[0x0][0x8f8] ;  /* 0x00023e0000047ab9 */ /* 0x000fe20000000a00 */
[----:B------:R-:W-:Y:S01]  /*0f20*/  UMOV UR47, 0xffffffff ;  /* 0xffffffff002f7882 */ /* 0x000fe20000000000 */
[----:B------:R-:W-:Y:S01]  /*0f30*/  ISETP.GE.U32.AND P0, PT, R16, UR4, PT ;  /* 0x0000000410007c0c */ /* 0x000fe2000bf06070 */
[----:B------:R-:W-:Y:S01]  /*0f40*/  IMAD.MOV.U32 R23, RZ, RZ, -0x1 ;  /* 0xffffffffff177424 */ /* 0x000fe200078e00ff */
[----:B------:R-:W-:Y:S02]  /*0f50*/  PRMT R58, RZ, 0x7610, R58 ;  /* 0x00007610ff3a7816 */ /* 0x000fe4000000003a */
[----:B------:R-:W-:Y:S02]  /*0f60*/  ISETP.GE.U32.AND.EX P0, PT, R17, UR5, PT, P0 ;  /* 0x0000000511007c0c */ /* 0x000fe4000bf06100 */
[----:B------:R-:W-:Y:S02]  /*0f70*/  MOV R62, 0xffffffff ;  /* 0xffffffff003e7802 */ /* 0x000fe40000000f00 */
[----:B------:R-:W-:-:S09]  /*0f80*/  PRMT R0, RZ, 0x7610, R0 ;  /* 0x00007610ff007816 */ /* 0x000fd20000000000 */
[----:B------:R-:W-:Y:S05]  /*0f90*/  @P0 BRA `(.L_x_16) ;  /* 0x00000004002c0947 */ /* 0x000fea0003800000 */
[----:B------:R-:W2:Y:S01]  /*0fa0*/  LDC.64 R20, c[0x0][0x8d0] ;  /* 0x00023400ff147b82 */ /* 0x000ea20000000a00 */
[----:B------:R-:W-:Y:S02]  /*0fb0*/  IMAD.MOV.U32 R4, RZ, RZ, R16 ;  /* 0x000000ffff047224 */ /* 0x000fe400078e0010 */
[----:B------:R-:W-:-:S05]  /*0fc0*/  IMAD.MOV.U32 R5, RZ, RZ, R17 ;  /* 0x000000ffff057224 */ /* 0x000fca00078e0011 */
[----:B------:R-:W3:Y:S08]  /*0fd0*/  LDC R0, c[0x0][0x8d8] ;  /* 0x00023600ff007b82 */ /* 0x000ef00000000800 */
[----:B------:R-:W4:Y:S01]  /*0fe0*/  LDC.64 R26, c[0x0][0x8c8] ;  /* 0x00023200ff1a7b82 */ /* 0x000f220000000a00 */
[----:B--2---:R-:W-:-:S04]  /*0ff0*/  ISETP.NE.U32.AND P0, PT, R20, RZ, PT ;  /* 0x000000ff1400720c */ /* 0x004fc80003f05070 */
[----:B------:R-:W-:-:S13]  /*1000*/  ISETP.NE.AND.EX P0, PT, R21, RZ, PT, P0 ;  /* 0x000000ff1500720c */ /* 0x000fda0003f05300 */
[----:B---34-:R-:W-:Y:S05]  /*1010*/  @!P0 BRA `(.L_x_17) ;  /* 0x0000000000288947 */ /* 0x018fea0003800000 */
[----:B------:R-:W2:Y:S02]  /*1020*/  LDC R13, c[0x0][0x8dc] ;  /* 0x00023700ff0d7b82 */ /* 0x000ea40000000800 */
[----:B--2---:R-:W-:-:S04]  /*1030*/  IADD3 R13, P0, R16, R13, RZ ;  /* 0x0000000d100d7210 */ /* 0x004fc80007f1e0ff */
[----:B------:R-:W-:-:S05]  /*1040*/  IADD3.X R15, RZ, R17, RZ, P0, !PT ;  /* 0x00000011ff0f7210 */ /* 0x000fca00007fe4ff */
[----:B------:R-:W-:-:S04]  /*1050*/  IMAD.WIDE.U32 R4, R15, R20, RZ ;  /* 0x000000140f047225 */ /* 0x000fc800078e00ff */
[----:B------:R-:W-:-:S04]  /*1060*/  IMAD.WIDE.U32 R10, P0, R13, R21, R4 ;  /* 0x000000150d0a7225 */ /* 0x000fc80007800004 */
[----:B------:R-:W-:-:S04]  /*1070*/  IMAD.WIDE.U32 R4, R13, R20, RZ ;  /* 0x000000140d047225 */ /* 0x000fc800078e00ff */
[----:B------:R-:W-:Y:S01]  /*1080*/  IMAD.X R13, RZ, RZ, RZ, P0 ;  /* 0x000000ffff0d7224 */ /* 0x000fe200000e06ff */
[----:B------:R-:W-:Y:S01]  /*1090*/  IADD3 RZ, P0, R5, R10, RZ ;  /* 0x0000000a05ff7210 */ /* 0x000fe20007f1e0ff */
[----:B------:R-:W-:-:S04]  /*10a0*/  IMAD.MOV.U32 R12, RZ, RZ, R11 ;  /* 0x000000ffff0c7224 */ /* 0x000fc800078e000b */
[----:B------:R-:W-:-:S08]  /*10b0*/  IMAD.WIDE.U32.X R4, R15, R21, R12, P0 ;  /* 0x000000150f047225 */ /* 0x000fd000000e040c */
.L_x_17:
[----:B------:R-:W2:Y:S01]  /*10c0*/  LDC.64 R28, c[0x0][0x8e8] ;  /* 0x00023a00ff1c7b82 */ /* 0x000ea20000000a00 */
[-CC-:B------:R-:W-:Y:S02]  /*10d0*/  SHF.R.U64 R25, R4, R0.reuse, R5.reuse ;  /* 0x0000000004197219 */ /* 0x180fe40000001205 */
[----:B------:R-:W-:Y:S02]  /*10e0*/  SHF.R.U32.HI R0, RZ, R0, R5 ;  /* 0x00000000ff007219 */ /* 0x000fe40000011605 */
[----:B------:R-:W-:Y:S02]  /*10f0*/  IADD3 R7, P0, RZ, -R25, RZ ;  /* 0x80000019ff077210 */ /* 0x000fe40007f1e0ff */
[----:B------:R-:W-:Y:S01]  /*1100*/  MOV R30, 0x1 ;  /* 0x00000001001e7802 */ /* 0x000fe20000000f00 */
[----:B------:R-:W3:Y:S01]  /*1110*/  LDC R8, c[0x0][0x8c0] ;  /* 0x00023000ff087b82 */ /* 0x000ee20000000800 */
[----:B------:R-:W-:-:S05]  /*1120*/  IADD3.X R5, RZ, ~R0, RZ, P0, !PT ;  /* 0x80000000ff057210 */ /* 0x000fca00007fe4ff */
[-C--:B------:R-:W-:Y:S02]  /*1130*/  IMAD R0, R5, R26.reuse, RZ ;  /* 0x0000001a05007224 */ /* 0x080fe400078e02ff */
[----:B------:R-:W4:Y:S01]  /*1140*/  LDC R11, c[0x0][0x8b0] ;  /* 0x00022c00ff0b7b82 */ /* 0x000f220000000800 */
[----:B------:R-:W-:-:S04]  /*1150*/  IMAD.WIDE.U32 R4, R7, R26, R16 ;  /* 0x0000001a07047225 */ /* 0x000fc800078e0010 */
[----:B------:R-:W-:Y:S02]  /*1160*/  IMAD R7, R7, R27, R0 ;  /* 0x0000001b07077224 */ /* 0x000fe400078e0200 */
[----:B------:R-:W-:Y:S01]  /*1170*/  IMAD.MOV.U32 R0, RZ, RZ, -0x1 ;  /* 0xffffffffff007424 */ /* 0x000fe200078e00ff */
[----:B------:R-:W5:Y:S01]  /*1180*/  LDC R21, c[0x0][0x900] ;  /* 0x00024000ff157b82 */ /* 0x000f620000000800 */
[----:B------:R-:W-:Y:S01]  /*1190*/  IMAD.IADD R5, R5, 0x1, R7 ;  /* 0x0000000105057824 */ /* 0x000fe200078e0207 */
[----:B--2---:R-:W-:Y:S01]  /*11a0*/  ISETP.NE.U32.AND P0, PT, R28, RZ, PT ;  /* 0x000000ff1c00720c */ /* 0x004fe20003f05070 */
[----:B------:R-:W-:-:S03]  /*11b0*/  IMAD R26, R9, R24, R6 ;  /* 0x00000018091a7224 */ /* 0x000fc600078e0206 */
[----:B------:R-:W-:Y:S02]  /*11c0*/  ISETP.NE.AND.EX P0, PT, R29, RZ, PT, P0 ;  /* 0x000000ff1d00720c */ /* 0x000fe40003f05300 */
[----:B------:R-:W2:Y:S01]  /*11d0*/  LDC R15, c[0x0][0x8a8] ;  /* 0x00022a00ff0f7b82 */ /* 0x000ea20000000800 */
[-CC-:B---3--:R-:W-:Y:S02]  /*11e0*/  SHF.R.U64 R13, R4, R8.reuse, R5.reuse ;  /* 0x00000008040d7219 */ /* 0x188fe40000001205 */
[----:B------:R-:W-:-:S05]  /*11f0*/  SHF.R.U32.HI R4, RZ, R8, R5 ;  /* 0x00000008ff047219 */ /* 0x000fca0000011605 */
[----:B------:R-:W3:Y:S01]  /*1200*/  LDC R12, c[0x0][0x8f0] ;  /* 0x00023c00ff0c7b82 */ /* 0x000ee20000000800 */
[-CC-:B----4-:R-:W-:Y:S02]  /*1210*/  SHF.R.U64 R23, R13, R11.reuse, R4.reuse ;  /* 0x0000000b0d177219 */ /* 0x190fe40000001204 */
[----:B------:R-:W-:-:S05]  /*1220*/  SHF.R.U32.HI R4, RZ, R11, R4 ;  /* 0x0000000bff047219 */ /* 0x000fca0000011604 */
[----:B------:R-:W4:Y:S01]  /*1230*/  LDC R14, c[0x0][0x8e0] ;  /* 0x00023800ff0e7b82 */ /* 0x000f220000000800 */
[-CC-:B-----5:R-:W-:Y:S02]  /*1240*/  SHF.R.U64 R24, R23, R21.reuse, R4.reuse ;  /* 0x0000001517187219 */ /* 0x1a0fe40000001204 */
[-C--:B------:R-:W-:Y:S02]  /*1250*/  SHF.L.U32 R0, R0, R21.reuse, RZ ;  /* 0x0000001500007219 */ /* 0x080fe400000006ff */
[----:B------:R-:W-:Y:S01]  /*1260*/  SHF.R.U32.HI R5, RZ, R21, R4 ;  /* 0x00000015ff057219 */ /* 0x000fe20000011604 */
[----:B------:R-:W-:Y:S01]  /*1270*/  IMAD.MOV.U32 R4, RZ, RZ, R24 ;  /* 0x000000ffff047224 */ /* 0x000fe200078e0018 */
[----:B------:R-:W-:Y:S01]  /*1280*/  LOP3.LUT R10, RZ, R0, RZ, 0x33, !PT ;  /* 0x00000000ff0a7212 */ /* 0x000fe200078e33ff */
[----:B------:R-:W1:Y:S01]  /*1290*/  LDC R20, c[0x0][0x8b8] ;  /* 0x00022e00ff147b82 */ /* 0x000e620000000800 */
[----:B------:R-:W-:Y:S05]  /*12a0*/  @!P0 BRA `(.L_x_18) ;  /* 0x0000000000288947 */ /* 0x000fea0003800000 */
[----:B------:R-:W5:Y:S02]  /*12b0*/  LDC R9, c[0x0][0x8f4] ;  /* 0x00023d00ff097b82 */ /* 0x000f640000000800 */
[----:B-----5:R-:W-:-:S05]  /*12c0*/  IADD3 R9, P0, R24, R9, RZ ;  /* 0x0000000918097210 */ /* 0x020fca0007f1e0ff */
[----:B------:R-:W-:-:S04]  /*12d0*/  IMAD.X R11, RZ, RZ, R5, P0 ;  /* 0x000000ffff0b7224 */ /* 0x000fc800000e0605 */
[----:B------:R-:W-:-:S04]  /*12e0*/  IMAD.WIDE.U32 R4, R11, R28, RZ ;  /* 0x0000001c0b047225 */ /* 0x000fc800078e00ff */
[----:B------:R-:W-:-:S04]  /*12f0*/  IMAD.WIDE.U32 R6, P0, R9, R29, R4 ;  /* 0x0000001d09067225 */ /* 0x000fc80007800004 */
[----:B------:R-:W-:Y:S01]  /*1300*/  IMAD.WIDE.U32 R4, R9, R28, RZ ;  /* 0x0000001c09047225 */ /* 0x000fe200078e00ff */
[----:B------:R-:W-:-:S03]  /*1310*/  IADD3.X R9, RZ, RZ, RZ, P0, !PT ;  /* 0x000000ffff097210 */ /* 0x000fc600007fe4ff */
[----:B------:R-:W-:Y:S01]  /*1320*/  IMAD.MOV.U32 R8, RZ, RZ, R7 ;  /* 0x000000ffff087224 */ /* 0x000fe200078e0007 */
[----:B------:R-:W-:-:S05]  /*1330*/  IADD3 RZ, P0, R5, R6, RZ ;  /* 0x0000000605ff7210 */ /* 0x000fca0007f1e0ff */
[----:B------:R-:W-:-:S08]  /*1340*/  IMAD.WIDE.U32.X R4, R11, R29, R8, P0 ;  /* 0x0000001d0b047225 */ /* 0x000fd000000e0408 */
.L_x_18:
[----:B---3--:R-:W-:Y:S01]  /*1350*/  SHF.R.U64 R4, R4, R12, R5 ;  /* 0x0000000c04047219 */ /* 0x008fe20000001205 */
[----:B--2---:R-:W-:Y:S01]  /*1360*/  VIADD R6, R15, 0xffffffff ;  /* 0xffffffff0f067836 */ /* 0x004fe20000000000 */
[----:B------:R-:W-:Y:S02]  /*1370*/  SHF.L.U32 R0, R30, R21, RZ ;  /* 0x000000151e007219 */ /* 0x000fe400000006ff */
[----:B------:R-:W-:Y:S02]  /*1380*/  LOP3.LUT R5, R23, R10, RZ, 0xc0, !PT ;  /* 0x0000000a17057212 */ /* 0x000fe400078ec0ff */
[----:B------:R-:W-:Y:S02]  /*1390*/  IADD3 R7, -R4, RZ, RZ ;  /* 0x000000ff04077210 */ /* 0x000fe40007ffe1ff */
[----:B------:R-:W-:Y:S01]  /*13a0*/  SEL R3, R3, R26, !P1 ;  /* 0x0000001a03037207 */ /* 0x000fe20004800000 */
[----:B------:R-:W-:Y:S01]  /*13b0*/  IMAD R4, R0, R4, R5 ;  /* 0x0000000400047224 */ /* 0x000fe200078e0205 */
[----:B------:R-:W-:Y:S01]  /*13c0*/  LOP3.LUT R6, R13, R6, RZ, 0xc0, !PT ;  /* 0x000000060d067212 */ /* 0x000fe200078ec0ff */
[----:B----4-:R-:W-:Y:S01]  /*13d0*/  IMAD R0, R7, R14, R24 ;  /* 0x0000000e07007224 */ /* 0x010fe200078e0218 */
[----:B------:R-:W-:Y:S01]  /*13e0*/  R2UR UR47, R25 ;  /* 0x00000000192f72ca */ /* 0x000fe200000e0000 */
[----:B-1----:R-:W-:-:S02]  /*13f0*/  IMAD R3, R4, R20, R3 ;  /* 0x0000001404037224 */ /* 0x002fc400078e0203 */
[----:B------:R-:W-:Y:S02]  /*1400*/  IMAD R0, R0, R15, R6 ;  /* 0x0000000f00007224 */ /* 0x000fe400078e0206 */
[----:B------:R-:W-:-:S03]  /*1410*/  IMAD.MOV.U32 R4, RZ, RZ, 0x1 ;  /* 0x00000001ff047424 */ /* 0x000fc600078e00ff */
[----:B------:R-:W-:Y:S02]  /*1420*/  SEL R62, R0, R3, !P1 ;  /* 0x00000003003e7207 */ /* 0x000fe40004800000 */
[----:B------:R-:W-:Y:S02]  /*1430*/  SEL R23, R3, R0, !P1 ;  /* 0x0000000003177207 */ /* 0x000fe40004800000 */
[----:B------:R-:W-:-:S07]  /*1440*/  PRMT R0, R4, 0x7610, R0 ;  /* 0x0000761004007816 */ /* 0x000fce0000000000 */
.L_x_16:
[----:B------:R-:W-:-:S08]  /*1450*/  NOP ;  /* 0x0000000000007918 */ /* 0x000fd00000000000 */
[----:B------:R-:W2:Y:S02]  /*1460*/  USETMAXREG.TRY_ALLOC.CTAPOOL UP0, 0xe8 ;  /* 0x000000e8000079c8 */ /* 0x000ea40008000600 */
[----:B--2---:R-:W-:-:S13]  /*1470*/  PLOP3.LUT P0, PT, PT, PT, UP0, 0x80, 0x0 ;  /* 0x000000000000781c */ /* 0x004fda0003f0f008 */
[----:B------:R-:W-:Y:S05]  /*1480*/  @!P0 BRA `(.L_x_16) ;  /* 0xfffffffc00f08947 */ /* 0x000fea000383ffff */
[----:B------:R-:W-:Y:S02]  /*1490*/  ULDC.64 UR4, c[0x0][0x590] ;  /* 0x0001640000047ab9 */ /* 0x000fe40000000a00 */
[----:B------:R-:W-:-:S04]  /*14a0*/  ISETP.NE.U32.AND P0, PT, RZ, UR4, PT ;  /* 0x00000004ff007c0c */ /* 0x000fc8000bf05070 */
[----:B------:R-:W-:-:S13]  /*14b0*/  ISETP.NE.AND.EX P0, PT, RZ, UR5, PT, P0 ;  /* 0x00000005ff007c0c */ /* 0x000fda000bf05300 */
[----:B------:R-:W-:Y:S05]  /*14c0*/  @P0 BRA `(.L_x_19) ;  /* 0x00000000002c0947 */ /* 0x000fea0003800000 */
[----:B------:R-:W-:Y:S02]  /*14d0*/  ULDC.64 UR4, c[0x0][0x588] ;  /* 0x0001620000047ab9 */ /* 0x000fe40000000a00 */
[----:B------:R-:W-:-:S04]  /*14e0*/  ISETP.NE.U32.AND P0, PT, RZ, UR4, PT ;  /* 0x00000004ff007c0c */ /* 0x000fc8000bf05070 */
[----:B------:R-:W-:-:S13]  /*14f0*/  ISETP.NE.AND.EX P0, PT, RZ, UR5, PT, P0 ;  /* 0x00000005ff007c0c */ /* 0x000fda000bf05300 */
[----:B------:R-:W-:Y:S05]  /*1500*/  @!P0 BRA `(.L_x_20) ;  /* 0x0000000000108947 */ /* 0x000fea0003800000 */
[----:B------:R-:W2:Y:S02]  /*1510*/  LDC.64 R4, c[0x0][0x588] ;  /* 0x00016200ff047b82 */ /* 0x000ea40000000a00 */
[----:B--2---:R2:W5:Y:S01]  /*1520*/  LDG.E R59, desc[UR54][R4.64] ;  /* 0x00000036043b7981 */ /* 0x004562000c1e1900 */
[----:B------:R-:W-:Y:S01]  /*1530*/  IMAD.MOV.U32 R58, RZ, RZ, 0x1 ;  /* 0x00000001ff3a7424 */ /* 0x000fe200078e00ff */
[----:B------:R-:W-:Y:S06]  /*1540*/  BRA `(.L_x_19) ;  /* 0x00000000000c7947 */ /* 0x000fec0003800000 */
.L_x_20:
[----:B------:R-:W-:Y:S01]  /*1550*/  ULDC UR4, c[0x0][0x580] ;  /* 0x0001600000047ab9 */ /* 0x000fe20000000800 */
[----:B------:R-:W-:Y:S01]  /*1560*/  MOV R58, 0x1 ;  /* 0x00000001003a7802 */ /* 0x000fe20000000f00 */
[----:B------:R-:W-:-:S07]  /*1570*/  IMAD.U32 R59, RZ, RZ, UR4 ;  /* 0x00000004ff3b7e24 */ /* 0x000fce000f8e00ff */
.L_x_19:
        /* <DEDUP_REMOVED lines=8> */
[----:B------:R-:W3:Y:S02]  /*1600*/  LDC.64 R60, c[0x0][0x5a8] ;  /* 0x00016a00ff3c7b82 */ /* 0x000ee40000000a00 */
[----:B---3--:R3:W5:Y:S01]  /*1610*/  LDG.E R60, desc[UR54][R60.64] ;  /* 0x000000363c3c7981 */ /* 0x008762000c1e1900 */
[----:B------:R-:W-:Y:S05]  /*1620*/  BRA `(.L_x_21) ;  /* 0x0000000000087947 */ /* 0x000fea0003800000 */
.L_x_22:
[----:B------:R-:W-:Y:S02]  /*1630*/  ULDC UR4, c[0x0][0x5a0] ;  /* 0x0001680000047ab9 */ /* 0x000fe40000000800 */
[----:B------:R-:W-:-:S07]  /*1640*/  IMAD.U32 R60, RZ, RZ, UR4 ;  /* 0x00000004ff3c7e24 */ /* 0x000fce000f8e00ff */
.L_x_21:
[----:B------:R-:W-:Y:S01]  /*1650*/  LOP3.LUT P1, RZ, R0, 0xff, RZ, 0xc0, !PT ;  /* 0x000000ff00ff7812 */ /* 0x000fe2000782c0ff */
[----:B------:R-:W-:Y:S01]  /*1660*/  UMOV UR38, URZ ;  /* 0x0000003f00267c82 */ /* 0x000fe20008000000 */
[----:B------:R-:W-:-:S11]  /*1670*/  PLOP3.LUT P0, PT, PT, PT, PT, 0x80, 0x0 ;  /* 0x000000000000781c */ /* 0x000fd60003f0f070 */
[----:B------:R-:W-:Y:S05]  /*1680*/  @!P1 BRA `(.L_x_23) ;  /* 0x0000005800f49947 */ /* 0x000fea0003800000 */
[----:B------:R-:W-:Y:S01]  /*1690*/  ULDC UR4, c[0x0][0x28c] ;  /* 0x0000a30000047ab9 */ /* 0x000fe20000000800 */
[----:B------:R-:W-:Y:S01]  /*16a0*/  LOP3.LUT R63, R22, 0x1, RZ, 0xfc, !PT ;  /* 0x00000001163f7812 */ /* 0x000fe200078efcff */
[----:B------:R-:W-:Y:S01]  /*16b0*/  UIADD3 UR4, UR4, 0x3f, URZ ;  /* 0x0000003f04047890 */ /* 0x000fe2000fffe03f */
[----:B------:R-:W-:Y:S01]  /*16c0*/  LOP3.LUT R64, R19, 0x1, RZ, 0xfc, !PT ;  /* 0x0000000113407812 */ /* 0x000fe200078efcff */
[----:B------:R-:W-:Y:S01]  /*16d0*/  ULDC.64 UR56, c[0x0][0x198] ;  /* 0x0000660000387ab9 */ /* 0x000fe20000000a00 */
[----:B------:R-:W-:Y:S01]  /*16e0*/  UMOV UR49, 0x1 ;  /* 0x0000000100317882 */ /* 0x000fe20000000000 */
[----:B------:R-:W-:Y:S01]  /*16f0*/  USHF.R.S32.HI UR5, URZ, 0x1f, UR4 ;  /* 0x0000001f3f057899 */ /* 0x000fe20008011404 */
[----:B------:R-:W-:Y:S01]  /*1700*/  UMOV UR39, URZ ;  /* 0x0000003f00277c82 */ /* 0x000fe20008000000 */
[----:B------:R-:W-:Y:S02]  /*1710*/  UMOV UR40, URZ ;  /* 0x0000003f00287c82 */ /* 0x000fe40008000000 */
[----:B------:R-:W-:Y:S01]  /*1720*/  ULEA.HI UR5, UR5, UR4, URZ, 0x6 ;  /* 0x0000000405057291 */ /* 0x000fe2000f8f303f */
[----:B------:R-:W-:Y:S01]  /*1730*/  UMOV UR43, URZ ;  /* 0x0000003f002b7c82 */ /* 0x000fe20008000000 */
[----:B------:R-:W-:-:S02]  /*1740*/  UMOV UR38, URZ ;  /* 0x0000003f00267c82 */ /* 0x000fc40008000000 */
[----:B------:R-:W-:Y:S01]  /*1750*/  USHF.R.S32.HI UR50, URZ, 0x6, UR5 ;  /* 0x000000063f327899 */ /* 0x000fe20008011405 */
[----:B------:R-:W-:-:S11]  /*1760*/  UMOV UR48, URZ ;  /* 0x0000003f00307c82 */ /* 0x000fd60008000000 */
.L_x_173:
[----:B------:R-:W-:Y:S01]  /*1770*/  LOP3.LUT R0, R18, 0x80, RZ, 0xc0, !PT ;  /* 0x0000008012007812 */ /* 0x000fe200078ec0ff */
[----:B------:R-:W4:Y:S01]  /*1780*/  S2UR UR51, SR_CgaCtaId ;  /* 0x00000000003379c3 */ /* 0x000f220000008800 */
[----:B------:R-:W-:Y:S02]  /*1790*/  UMOV UR52, 0x400 ;  /* 0x0000040000347882 */ /* 0x000fe40000000000 */
[----:B------:R-:W-:-:S06]  /*17a0*/  SHF.R.U32.HI R0, RZ, 0x7, R0 ;  /* 0x00000007ff007819 */ /* 0x000fcc0000011600 */
[----:B-1----:R-:W1:Y:S01]  /*17b0*/  SHFL.IDX PT, R0, R0, RZ, 0x1f ;  /* 0x00001fff00007589 */ /* 0x002e6200000e0000 */
[----:B----4-:R-:W-:Y:S01]  /*17c0*/  ULEA UR52, UR51, UR52, 0x18 ;  /* 0x0000003433347291 */ /* 0x010fe2000f8ec03f */
[----:B-1----:R-:W-:-:S13]  /*17d0*/  R2UR UR4, R0 ;  /* 0x00000000000472ca */ /* 0x002fda00000e0000 */
[----:B------:R-:W-:-:S04]  /*17e0*/  ULEA.HI UR5, UR4, UR4, URZ, 0x1 ;  /* 0x0000000404057291 */ /* 0x000fc8000f8f083f */
[----:B------:R-:W-:-:S04]  /*17f0*/  ULOP3.LUT UR5, UR5, 0x7fffe, URZ, 0xc0, !UPT ;  /* 0x0007fffe05057892 */ /* 0x000fc8000f8ec03f */
[----:B------:R-:W-:-:S03]  /*1800*/  UIADD3 UR5, UR4, -UR5, URZ ;  /* 0x8000000504057290 */ /* 0x000fc6000fffe03f */
[----:B------:R-:W-:Y:S01]  /*1810*/  ULDC UR4, c[0x0][0x28c] ;  /* 0x0000a30000047ab9 */ /* 0x000fe20000000800 */
[----:B------:R-:W-:Y:S01]  /*1820*/  ULEA UR5, UR5, UR52, 0xd ;  /* 0x0000003405057291 */ /* 0x000fe2000f8e683f */
[----:B------:R-:W-:-:S03]  /*1830*/  ISETP.LT.AND P0, PT, RZ, UR4, PT ;  /* 0x00000004ff007c0c */ /* 0x000fc6000bf01270 */
[----:B------:R-:W-:-:S04]  /*1840*/  UIADD3 UR5, UR5, 0x6400, URZ ;  /* 0x0000640005057890 */ /* 0x000fc8000fffe03f */
[----:B------:R-:W-:-:S04]  /*1850*/  USHF.R.U32.HI UR5, URZ, 0x4, UR5 ;  /* 0x000000043f057899 */ /* 0x000fc80008011605 */
[----:B------:R-:W-:Y:S02]  /*1860*/  ULOP3.LUT UR44, UR5, 0x3fff, URZ, 0xc0, !UPT ;  /* 0x00003fff052c7892 */ /* 0x000fe4000f8ec03f */
[----:B------:R-:W-:Y:S10]  /*1870*/  @P0 BRA `(.L_x_24) ;  /* 0x0000000000400947 */ /* 0x000ff40003800000 */
[----:B------:R-:W-:Y:S01]  /*1880*/  MOV R0, 0x0 ;  /* 0x0000000000007802 */ /* 0x000fe20000000f00 */
[----:B------:R-:W-:Y:S01]  /*1890*/  ULDC.64 UR4, c[0x4][0x70] ;  /* 0x01001c0000047ab9 */ /* 0x000fe20000000a00 */
[----:B------:R-:W-:Y:S01]  /*18a0*/  ULDC.64 UR6, c[0x4][0x8] ;  /* 0x0100020000067ab9 */ /* 0x000fe20000000a00 */
[----:B--2---:R-:W-:Y:S01]  /*18b0*/  MOV R4, UR4 ;  /* 0x0000000400047c02 */ /* 0x004fe20008000f00 */
[----:B------:R1:W2:Y:S01]  /*18c0*/  LDC.64 R14, c[0x4][R0] ;  /* 0x01000000000e7b82 */ /* 0x0002a20000000a00 */
[----:B------:R-:W-:Y:S01]  /*18d0*/  IMAD.U32 R5, RZ, RZ, UR5 ;  /* 0x00000005ff057e24 */ /* 0x000fe2000f8e00ff */
[----:B------:R-:W-:Y:S01]  /*18e0*/  ULDC.64 UR4, c[0x4][0x78] ;  /* 0x01001e0000047ab9 */ /* 0x000fe20000000a00 */
[----:B------:R-:W-:Y:S01]  /*18f0*/  IMAD.U32 R10, RZ, RZ, UR6 ;  /* 0x00000006ff0a7e24 */ /* 0x000fe2000f8e00ff */
[----:B------:R-:W-:Y:S01]  /*1900*/  MOV R7, UR5 ;  /* 0x0000000500077c02 */ /* 0x000fe20008000f00 */
[----:B------:R-:W-:Y:S01]  /*1910*/  IMAD.U32 R6, RZ, RZ, UR4 ;  /* 0x00000004ff067e24 */ /* 0x000fe2000f8e00ff */
[----:B------:R-:W-:Y:S01]  /*1920*/  MOV R8, 0x1e1 ;  /* 0x000001e100087802 */ /* 0x000fe20000000f00 */
[----:B------:R-:W-:-:S02]  /*1930*/  IMAD.U32 R11, RZ, RZ, UR7 ;  /* 0x00000007ff0b7e24 */ /* 0x000fc4000f8e00ff */
[----:B------:R-:W-:Y:S02]  /*1940*/  IMAD.MOV.U32 R12, RZ, RZ, 0x1 ;  /* 0x00000001ff0c7424 */ /* 0x000fe400078e00ff */
[----:B-1----:R-:W-:-:S07]  /*1950*/  IMAD.MOV.U32 R13, RZ, RZ, RZ ;  /* 0x000000ffff0d7224 */ /* 0x002fce00078e00ff */
[----:B------:R-:W-:-:S07]  /*1960*/  LEPC R20, `(.L_x_24) ;  /* 0x000000001014794e */ /* 0x000fce0000000000 */
[----:B--23-5:R-:W-:Y:S05]  /*1970*/  CALL.ABS.NOINC R14 ;  /* 0x000000000e007343 */ /* 0x02cfea0003c00000 */
.L_x_24:
[----:B------:R-:W-:-:S13]  /*1980*/  ISETP.NE.AND P0, PT, R63, 0x3, PT ;  /* 0x000000033f00780c */ /* 0x000fda0003f05270 */
[----:B------:R-:W-:Y:S05]  /*1990*/  @!P0 BRA `(.L_x_25) ;  /* 0x0000000000048947 */ /* 0x000fea0003800000 */
[----:B------:R-:W-:Y:S01]  /*19a0*/  BPT.TRAP 0x1 ;  /* 0x000000040000795c */ /* 0x000fe20000300000 */
.L_x_25:
[----:B------:R-:W-:Y:S01]  /*19b0*/  IMAD.U32 R0, RZ, RZ, UR40 ;  /* 0x00000028ff007e24 */ /* 0x000fe2000f8e00ff */
[----:B------:R-:W-:-:S04]  /*19c0*/  MOV R3, UR43 ;  /* 0x0000002b00037c02 */ /* 0x000fc80008000f00 */
[----:B------:R-:W-:Y:S02]  /*19d0*/  LEA R3, R3, UR52, 0x3 ;  /* 0x0000003403037c11 */ /* 0x000fe4000f8e18ff */
[----:B------:R-:W-:-:S04]  /*19e0*/  SHF.L.U32 R0, R0, 0x1f, RZ ;  /* 0x0000001f00007819 */ /* 0x000fc800000006ff */
[----:B------:R1:W4:Y:S01]  /*19f0*/  SYNCS.PHASECHK.TRANS64.TRYWAIT P1, [R3+URZ], R0 ;  /* 0x00000000030075a7 */ /* 0x000322000802017f */
[----:B------:R-:W-:Y:S05]  /*1a00*/  @!P0 BRA `(.L_x_26) ;  /* 0x0000000000048947 */ /* 0x000fea0003800000 */
[----:B------:R-:W-:Y:S01]  /*1a10*/  BPT.TRAP 0x1 ;  /* 0x000000040000795c */ /* 0x000fe20000300000 */
.L_x_26:
[----:B----4-:R-:W-:Y:S05]  /*1a20*/  @P1 BRA `(.L_x_27) ;  /* 0x0000000000081947 */ /* 0x010fea0003800000 */
[----:B------:R-:W4:Y:S02]  /*1a30*/  SYNCS.PHASECHK.TRANS64.TRYWAIT P1, [R3+URZ], R0 ;  /* 0x00000000030075a7 */ /* 0x000f24000802017f */
[----:B----4-:R-:W-:Y:S05]  /*1a40*/  @!P1 BRA `(.L_x_28) ;  /* 0x0000008000d09947 */ /* 0x010fea0003800000 */
.L_x_27:
[----:B------:R-:W-:-:S04]  /*1a50*/  UISETP.LT.AND UP0, UPT, UR50, 0x1, UPT ;  /* 0x000000013200788c */ /* 0x000fc8000bf01270 */
[----:B------:R-:W-:-:S06]  /*1a60*/  USEL UR4, UR50, 0x1, UP0 ;  /* 0x0000000132047887 */ /* 0x000fcc0008000000 */
[----:B-1--4-:R-:W-:Y:S01]  /*1a70*/  IMAD.U32 R0, RZ, RZ, UR4 ;  /* 0x00000004ff007e24 */ /* 0x012fe2000f8e00ff */
[----:B------:R-:W-:Y:S05]  /*1a80*/  WARPSYNC.ALL ;  /* 0x0000000000007948 */ /* 0x000fea0003800000 */
[----:B------:R-:W-:-:S04]  /*1a90*/  IADD3 R0, -R0, UR50, RZ ;  /* 0x0000003200007c10 */ /* 0x000fc8000fffe1ff */
[----:B------:R-:W-:Y:S01]  /*1aa0*/  ISETP.GE.AND P1, PT, R0, 0x1, PT ;  /* 0x000000010000780c */ /* 0x000fe20003f26270 */
[----:B------:R-:W-:Y:S01]  /*1ab0*/  UIADD3 UR4, UR52, 0x26400, URZ ;  /* 0x0002640034047890 */ /* 0x000fe2000fffe03f */
[----:B------:R-:W-:Y:S01]  /*1ac0*/  WARPGROUP.ARRIVE ;  /* 0x00000000000079c5 */ /* 0x000fe20000000000 */
[----:B------:R-:W-:Y:S02]  /*1ad0*/  ULOP3.LUT UR8, UR44, 0x10000, URZ, 0xfc, !UPT ;  /* 0x000100002c087892 */ /* 0x000fe4000f8efc3f */
[----:B------:R-:W-:Y:S02]  /*1ae0*/  USHF.R.U32.HI UR4, URZ, 0x4, UR4 ;  /* 0x000000043f047899 */ /* 0x000fe40008011604 */
[----:B------:R-:W-:Y:S02]  /*1af0*/  ULEA UR10, UR43, UR8, 0xa ;  /* 0x000000082b0a7291 */ /* 0x000fe4000f8e503f */
[----:B------:R-:W-:Y:S01]  /*1b00*/  ULOP3.LUT UR4, UR4, 0x3fff, URZ, 0xc0, !UPT ;  /* 0x00003fff04047892 */ /* 0x000fe2000f8ec03f */
[----:B------:R-:W-:Y:S01]  /*1b10*/  UMOV UR5, 0x40000040 ;  /* 0x4000004000057882 */ /* 0x000fe20000000000 */
[----:B------:R-:W-:-:S02]  /*1b20*/  UMOV UR7, 0x40000040 ;  /* 0x4000004000077882 */ /* 0x000fc40000000000 */
[----:B------:R-:W-:-:S03]  /*1b30*/  ULOP3.LUT UR9, UR4, 0x10000, URZ, 0xfc, !UPT ;  /* 0x0001000004097892 */ /* 0x000fc6000f8efc3f */
[----:B------:R-:W-:Y:S01]  /*1b40*/  UMOV UR4, UR10 ;  /* 0x0000000a00047c82 */ /* 0x000fe20008000000 */
[----:B------:R-:W-:-:S07]  /*1b50*/  ULEA UR11, UR43, UR9, 0x9 ;  /* 0x000000092b0b7291 */ /* 0x000fce000f8e483f */
[----:B------:R-:W-:Y:S02]  /*1b60*/  UMOV UR6, UR11 ;  /* 0x0000000b00067c82 */ /* 0x000fe40008000000 */
[----:B------:R-:W-:Y:S01]  /*1b70*/  HGMMA.64x64x16.F32 R24, gdesc[UR4], RZ, !UPT, gsb0 ;  /* 0x00e00000041879f0 */ /* 0x000fe2000c0008ff */
[----:B------:R-:W-:Y:S02]  /*1b80*/  UIADD3 UR4, UR10, 0x2, URZ ;  /* 0x000000020a047890 */ /* 0x000fe4000fffe03f */
[----:B------:R-:W-:Y:S01]  /*1b90*/  UIADD3 UR6, UR11, 0x2, URZ ;  /* 0x000000020b067890 */ /* 0x000fe2000fffe03f */
[----:B------:R-:W-:Y:S01]  /*1ba0*/  UMOV UR5, 0x40000040 ;  /* 0x4000004000057882 */ /* 0x000fe20000000000 */
[----:B------:R-:W-:Y:S01]  /*1bb0*/  UMOV UR7, 0x40000040 ;  /* 0x4000004000077882 */ /* 0x000fe20000000000 */
[----:B------:R-:W-:Y:S02]  /*1bc0*/  WARPGROUP.DEPBAR.LE gsb0, 0x0 ;  /* 0x00008000000079c5 */ /* 0x000fe40000010000 */
[----:B------:R-:W-:-:S06]  /*1bd0*/  WARPGROUP.ARRIVE ;  /* 0x00000000000079c5 */ /* 0x000fcc0000000000 */
[----:B------:R-:W-:Y:S01]  /*1be0*/  HGMMA.64x64x16.F32 R24, gdesc[UR4], R24, gsb0 ;  /* 0x00e00000041879f0 */ /* 0x000fe20008000818 */
        /* <DEDUP_REMOVED lines=13> */
[----:B------:R-:W-:Y:S03]  /*1cc0*/  HGMMA.64x64x16.F32 R24, gdesc[UR4], R24, gsb0 ;  /* 0x00e00000041879f0 */ /* 0x000fe60008000818 */
[----:B------:R-:W-:Y:S02]  /*1cd0*/  WARPGROUP.DEPBAR.LE gsb0, 0x0 ;  /* 0x00008000000079c5 */ /* 0x000fe40000010000 */
[----:B------:R-:W-:Y:S05]  /*1ce0*/  @!P1 BRA `(.L_x_29) ;  /* 0x0000000400109947 */ /* 0x000fea0003800000 */
[----:B------:R-:W-:Y:S02]  /*1cf0*/  UIADD3 UR4, UR43, 0x1, URZ ;  /* 0x000000012b047890 */ /* 0x000fe4000fffe03f */
[----:B------:R-:W-:Y:S02]  /*1d00*/  MOV R3, UR43 ;  /* 0x0000002b00037c02 */ /* 0x000fe40008000f00 */
[----:B------:R-:W-:-:S04]  /*1d10*/  UISETP.NE.AND UP0, UPT, UR4, 0x8, UPT ;  /* 0x000000080400788c */ /* 0x000fc8000bf05270 */
[----:B------:R-:W-:Y:S02]  /*1d20*/  USEL UR5, URZ, 0x1, UP0 ;  /* 0x000000013f057887 */ /* 0x000fe40008000000 */
[----:B------:R-:W-:Y:S02]  /*1d30*/  USEL UR10, UR4, URZ, UP0 ;  /* 0x0000003f040a7287 */ /* 0x000fe40008000000 */
[----:B------:R-:W-:-:S06]  /*1d40*/  ULOP3.LUT UR5, UR40, UR5, URZ, 0x3c, !UPT ;  /* 0x0000000528057292 */ /* 0x000fcc000f8e3c3f */
[----:B------:R-:W-:-:S07]  /*1d50*/  IMAD.U32 R6, RZ, RZ, UR5 ;  /* 0x00000005ff067e24 */ /* 0x000fce000f8e00ff */
.L_x_36:
[----:B------:R-:W-:Y:S05]  /*1d60*/  @!P0 BRA `(.L_x_30) ;  /* 0x0000000000048947 */ /* 0x000fea0003800000 */
[----:B------:R-:W-:Y:S01]  /*1d70*/  BPT.TRAP 0x1 ;  /* 0x000000040000795c */ /* 0x000fe20000300000 */
.L_x_30:
[----:B------:R-:W-:Y:S01]  /*1d80*/  ULEA UR4, UR10, UR52, 0x3 ;  /* 0x000000340a047291 */ /* 0x000fe2000f8e183f */
[----:B--2---:R-:W-:-:S08]  /*1d90*/  SHF.L.U32 R4, R6, 0x1f, RZ ;  /* 0x0000001f06047819 */ /* 0x004fd000000006ff */
[----:B------:R1:W2:Y:S01]  /*1da0*/  SYNCS.PHASECHK.TRANS64.TRYWAIT P1, [UR4], R4 ;  /* 0x00000004ff0075a7 */ /* 0x0002a20008020144 */
[----:B------:R-:W-:Y:S05]  /*1db0*/  @!P0 BRA `(.L_x_31) ;  /* 0x0000000000048947 */ /* 0x000fea0003800000 */
[----:B------:R-:W-:Y:S01]  /*1dc0*/  BPT.TRAP 0x1 ;  /* 0x000000040000795c */ /* 0x000fe20000300000 */
.L_x_31:
[----:B--2---:R-:W-:Y:S05]  /*1dd0*/  @P1 BRA `(.L_x_32) ;  /* 0x0000000000081947 */ /* 0x004fea0003800000 */
[----:B------:R-:W2:Y:S02]  /*1de0*/  SYNCS.PHASECHK.TRANS64.TRYWAIT P1, [UR4], R4 ;  /* 0x00000004ff0075a7 */ /* 0x000ea40008020144 */
[----:B--2---:R-:W-:Y:S05]  /*1df0*/  @!P1 BRA `(.L_x_33) ;  /* 0x0000007c00f89947 */ /* 0x004fea0003800000 */
.L_x_32:
[----:B------:R-:W-:Y:S01]  /*1e00*/  ULEA UR11, UR10, UR8, 0xa ;  /* 0x000000080a0b7291 */ /* 0x000fe2000f8e503f */
[----:B------:R-:W-:Y:S01]  /*1e10*/  WARPGROUP.ARRIVE ;  /* 0x00000000000079c5 */ /* 0x000fe20000000000 */
[----:B------:R-:W-:Y:S01]  /*1e20*/  ULEA UR12, UR10, UR9, 0x9 ;  /* 0x000000090a0c7291 */ /* 0x000fe2000f8e483f */
[----:B------:R-:W-:Y:S01]  /*1e30*/  UMOV UR5, 0x40000040 ;  /* 0x4000004000057882 */ /* 0x000fe20000000000 */
[----:B------:R-:W-:-:S03]  /*1e40*/  UMOV UR7, 0x40000040 ;  /* 0x4000004000077882 */ /* 0x000fc60000000000 */
[----:B------:R-:W-:Y:S02]  /*1e50*/  UMOV UR4, UR11 ;  /* 0x0000000b00047c82 */ /* 0x000fe40008000000 */
[----:B------:R-:W-:Y:S02]  /*1e60*/  UMOV UR6, UR12 ;  /* 0x0000000c00067c82 */ /* 0x000fe40008000000 */
[----:B------:R-:W-:Y:S01]  /*1e70*/  HGMMA.64x64x16.F32 R24, gdesc[UR4], R24, gsb0 ;  /* 0x00e00000041879f0 */ /* 0x000fe20008000818 */
[----:B------:R-:W-:Y:S02]  /*1e80*/  UIADD3 UR4, UR11, 0x2, URZ ;  /* 0x000000020b047890 */ /* 0x000fe4000fffe03f */
[----:B------:R-:W-:Y:S01]  /*1e90*/  UIADD3 UR6, UR12, 0x2, URZ ;  /* 0x000000020c067890 */ /* 0x000fe2000fffe03f */
[----:B------:R-:W-:Y:S01]  /*1ea0*/  UMOV UR5, 0x40000040 ;  /* 0x4000004000057882 */ /* 0x000fe20000000000 */
[----:B------:R-:W-:Y:S01]  /*1eb0*/  UMOV UR7, 0x40000040 ;  /* 0x4000004000077882 */ /* 0x000fe20000000000 */
[----:B------:R-:W-:-:S02]  /*1ec0*/  WARPGROUP.DEPBAR.LE gsb0, 0x0 ;  /* 0x00008000000079c5 */ /* 0x000fc40000010000 */
        /* <DEDUP_REMOVED lines=18> */
[----:B------:R-:W-:Y:S01]  /*1ff0*/  BPT.TRAP 0x1 ;  /* 0x000000040000795c */ /* 0x000fe20000300000 */
.L_x_34:
[----:B------:R-:W-:-:S13]  /*2000*/  ISETP.NE.AND P1, PT, R57, RZ, PT ;  /* 0x000000ff3900720c */ /* 0x000fda0003f25270 */
[----:B-12---:R-:W-:-:S05]  /*2010*/  @P1 LEA R4, R3, UR52, 0x3 ;  /* 0x0000003403041c11 */ /* 0x006fca000f8e18ff */
[----:B------:R-:W-:-:S05]  /*2020*/  @P1 VIADD R5, R4, 0x40 ;  /* 0x0000004004051836 */ /* 0x000fca0000000000 */
[----:B------:R-:W-:-:S04]  /*2030*/  @P1 PRMT R5, R56, 0x654, R5 ;  /* 0x0000065438051816 */ /* 0x000fc80000000005 */
[----:B------:R1:W-:Y:S01]  /*2040*/  @P1 SYNCS.ARRIVE.TRANS64.RED.A1T0 RZ, [R5+URZ], RZ ;  /* 0x000000ff05ff19a7 */ /* 0x0003e2000810043f */
[----:B------:R-:W-:-:S13]  /*2050*/  ISETP.GT.U32.AND P1, PT, R22, 0x1, PT ;  /* 0x000000011600780c */ /* 0x000fda0003f24070 */
[----:B-1----:R-:W-:Y:S05]  /*2060*/  @P1 BRA `(.L_x_35) ;  /* 0x0000000000041947 */ /* 0x002fea0003800000 */
[----:B------:R-:W-:Y:S01]  /*2070*/  BPT.TRAP 0x1 ;  /* 0x000000040000795c */ /* 0x000fe20000300000 */
.L_x_35:
[----:B------:R-:W-:Y:S01]  /*2080*/  UIADD3 UR10, UR10, 0x1, URZ ;  /* 0x000000010a0a7890 */ /* 0x000fe2000fffe03f */
[C---:B------:R-:W-:Y:S01]  /*2090*/  ISETP.GT.AND P2, PT, R0.reuse, 0x1, PT ;  /* 0x000000010000780c */ /* 0x040fe20003f44270 */
[----:B------:R-:W-:Y:S01]  /*20a0*/  VIADD R0, R0, 0xffffffff ;  /* 0xffffffff00007836 */ /* 0x000fe20000000000 */
[----:B------:R-:W-:Y:S01]  /*20b0*/  IADD3 R3, R3, 0x1, RZ ;  /* 0x0000000103037810 */ /* 0x000fe20007ffe0ff */
[----:B------:R-:W-:-:S03]  /*20c0*/  UISETP.NE.AND UP0, UPT, UR10, 0x8, UPT ;  /* 0x000000080a00788c */ /* 0x000fc6000bf05270 */
[C---:B------:R-:W-:Y:S01]  /*20d0*/  ISETP.NE.AND P1, PT, R3.reuse, 0x8, PT ;  /* 0x000000080300780c */ /* 0x040fe20003f25270 */
[----:B------:R-:W-:Y:S02]  /*20e0*/  USEL UR4, URZ, 0x1, UP0 ;  /* 0x000000013f047887 */ /* 0x000fe40008000000 */
[----:B------:R-:W-:Y:S01]  /*20f0*/  USEL UR10, UR10, URZ, UP0 ;  /* 0x0000003f0a0a7287 */ /* 0x000fe20008000000 */
[----:B------:R-:W-:-:S03]  /*2100*/  SEL R3, R3, RZ, P1 ;  /* 0x000000ff03037207 */ /* 0x000fc60000800000 */
[----:B------:R-:W-:Y:S01]  /*2110*/  LOP3.LUT R6, R6, UR4, RZ, 0x3c, !PT ;  /* 0x0000000406067c12 */ /* 0x000fe2000f8e3cff */
[----:B------:R-:W-:Y:S07]  /*2120*/  @P2 BRA `(.L_x_36) ;  /* 0xfffffffc000c2947 */ /* 0x000fee000383ffff */
.L_x_29:
[----:B------:R-:W1:Y:S02]  /*2130*/  LDC R0, c[0x0][0x28c] ;  /* 0x0000a300ff007b82 */ /* 0x000e640000000800 */
[----:B-1----:R-:W-:-:S13]  /*2140*/  ISETP.GE.AND P1, PT, R0, 0x1, PT ;  /* 0x000000010000780c */ /* 0x002fda0003f26270 */
[----:B------:R-:W-:Y:S05]  /*2150*/  @!P1 BRA `(.L_x_37) ;  /* 0x0000000000449947 */ /* 0x000fea0003800000 */
[----:B------:R-:W-:Y:S05]  /*2160*/  @!P0 BRA `(.L_x_38) ;  /* 0x0000000000048947 */ /* 0x000fea0003800000 */
[----:B------:R-:W-:Y:S01]  /*2170*/  BPT.TRAP 0x1 ;  /* 0x000000040000795c */ /* 0x000fe20000300000 */
.L_x_38:
[----:B------:R-:W-:Y:S01]  /*2180*/  ISETP.NE.AND P0, PT, R57, RZ, PT ;  /* 0x000000ff3900720c */ /* 0x000fe20003f05270 */
[----:B------:R-:W-:Y:S01]  /*2190*/  UISETP.LT.AND UP1, UPT, UR50, 0x1, UPT ;  /* 0x000000013200788c */ /* 0x000fe2000bf21270 */
[----:B------:R-:W-:-:S11]  /*21a0*/  IMAD.U32 R3, RZ, RZ, UR52 ;  /* 0x00000034ff037e24 */ /* 0x000fd6000f8e00ff */
[----:B------:R-:W-:-:S05]  /*21b0*/  VOTEU.ANY UP0, P0 ;  /* 0x00000000003f7886 */ /* 0x000fca0000000100 */
[----:B------:R-:W-:-:S04]  /*21c0*/  @UP0 USEL UR4, UR50, 0x1, UP1 ;  /* 0x0000000132040887 */ /* 0x000fc80008800000 */
[----:B------:R-:W-:-:S06]  /*21d0*/  @UP0 UIADD3 UR4, UR43, UR50, -UR4 ;  /* 0x000000322b040290 */ /* 0x000fcc000fffe804 */
[----:B------:R-:W-:-:S05]  /*21e0*/  IMAD.U32 R0, RZ, RZ, UR4 ;  /* 0x00000004ff007e24 */ /* 0x000fca000f8e00ff */
[----:B------:R-:W-:-:S04]  /*21f0*/  @P0 SHF.L.U32 R0, R0, 0x3, RZ ;  /* 0x0000000300000819 */ /* 0x000fc800000006ff */
[----:B------:R-:W-:-:S04]  /*2200*/  @P0 LOP3.LUT R0, R0, 0x38, RZ, 0xc0, !PT ;  /* 0x0000003800000812 */ /* 0x000fc800078ec0ff */
[----:B------:R-:W-:-:S04]  /*2210*/  @P0 IADD3 R3, R3, 0x40, R0 ;  /* 0x0000004003030810 */ /* 0x000fc80007ffe000 */
[----:B------:R-:W-:-:S04]  /*2220*/  @P0 PRMT R3, R56, 0x654, R3 ;  /* 0x0000065438030816 */ /* 0x000fc80000000003 */
[----:B------:R1:W-:Y:S01]  /*2230*/  @P0 SYNCS.ARRIVE.TRANS64.RED.A1T0 RZ, [R3+URZ], RZ ;  /* 0x000000ff03ff09a7 */ /* 0x0003e2000810043f */
[----:B------:R-:W-:-:S13]  /*2240*/  ISETP.GT.U32.AND P0, PT, R22, 0x1, PT ;  /* 0x000000011600780c */ /* 0x000fda0003f04070 */
[----:B-1----:R-:W-:Y:S05]  /*2250*/  @P0 BRA `(.L_x_37) ;  /* 0x0000000000040947 */ /* 0x002fea0003800000 */
[----:B------:R-:W-:Y:S01]  /*2260*/  BPT.TRAP 0x1 ;  /* 0x000000040000795c */ /* 0x000fe20000300000 */
.L_x_37:
[----:B------:R-:W-:Y:S01]  /*2270*/  UIADD3 UR4, UR52, 0x200, URZ ;  /* 0x0000020034047890 */ /* 0x000fe2000fffe03f */
[----:B------:R-:W-:Y:S02]  /*2280*/  R2UR UR46, R23 ;  /* 0x00000000172e72ca */ /* 0x000fe400000e0000 */
[----:B------:R-:W-:Y:S01]  /*2290*/  R2UR UR45, R62 ;  /* 0x000000003e2d72ca */ /* 0x000fe200000e0000 */
[----:B------:R-:W-:-:S06]  /*22a0*/  ULOP3.LUT UP0, URZ, UR4, 0x1bf, URZ, 0xc0, !UPT ;  /* 0x000001bf043f7892 */ /* 0x000fcc000f80c03f */
[----:B------:R-:W-:-:S04]  /*22b0*/  PLOP3.LUT P0, PT, PT, PT, UP0, 0x80, 0x0 ;  /* 0x000000000000781c */ /* 0x000fc80003f0f008 */
[----:B------:R-:W-:Y:S02]  /*22c0*/  USHF.L.U32 UR46, UR46, 0x7, URZ ;  /* 0x000000072e2e7899 */ /* 0x000fe4000800063f */
[----:B------:R-:W-:-:S07]  /*22d0*/  USHF.L.U32 UR45, UR45, 0x6, URZ ;  /* 0x000000062d2d7899 */ /* 0x000fce000800063f */
[----:B------:R-:W-:Y:S05]  /*22e0*/  @!P0 BRA `(.L_x_39) ;  /* 0x00000000007c8947 */ /* 0x000fea0003800000 */
[----:B------:R-:W-:Y:S01]  /*22f0*/  MOV R23, 0x0 ;  /* 0x0000000000177802 */ /* 0x000fe20000000f00 */
[----:B------:R-:W-:Y:S01]  /*2300*/  ULDC.64 UR4, c[0x4][0x80] ;  /* 0x0100200000047ab9 */ /* 0x000fe20000000a00 */
[----:B------:R-:W-:Y:S01]  /*2310*/  ULDC.64 UR6, c[0x4][0x10] ;  /* 0x0100040000067ab9 */ /* 0x000fe20000000a00 */
[----:B--2---:R-:W-:Y:S01]  /*2320*/  IMAD.U32 R4, RZ, RZ, UR4 ;  /* 0x00000004ff047e24 */ /* 0x004fe2000f8e00ff */
[----:B------:R1:W2:Y:S01]  /*2330*/  LDC.64 R14, c[0x4][R23] ;  /* 0x01000000170e7b82 */ /* 0x0002a20000000a00 */
[----:B------:R-:W-:Y:S01]  /*2340*/  MOV R5, UR5 ;  /* 0x0000000500057c02 */ /* 0x000fe20008000f00 */
[----:B------:R-:W-:Y:S01]  /*2350*/  ULDC.64 UR4, c[0x4][0x88] ;  /* 0x0100220000047ab9 */ /* 0x000fe20000000a00 */
[----:B------:R-:W-:Y:S01]  /*2360*/  MOV R10, UR6 ;  /* 0x00000006000a7c02 */ /* 0x000fe20008000f00 */
[----:B------:R-:W-:Y:S01]  /*2370*/  IMAD.U32 R6, RZ, RZ, UR4 ;  /* 0x00000004ff067e24 */ /* 0x000fe2000f8e00ff */
[----:B------:R-:W-:Y:S01]  /*2380*/  MOV R12, 0x1 ;  /* 0x00000001000c7802 */ /* 0x000fe20000000f00 */
[----:B------:R-:W-:-:S02]  /*2390*/  IMAD.U32 R7, RZ, RZ, UR5 ;  /* 0x00000005ff077e24 */ /* 0x000fc4000f8e00ff */
[----:B------:R-:W-:Y:S02]  /*23a0*/  IMAD.U32 R11, RZ, RZ, UR7 ;  /* 0x00000007ff0b7e24 */ /* 0x000fe4000f8e00ff */
[----:B------:R-:W-:Y:S02]  /*23b0*/  IMAD.MOV.U32 R8, RZ, RZ, 0x70 ;  /* 0x00000070ff087424 */ /* 0x000fe400078e00ff */
[----:B-1----:R-:W-:-:S07]  /*23c0*/  IMAD.MOV.U32 R13, RZ, RZ, RZ ;  /* 0x000000ffff0d7224 */ /* 0x002fce00078e00ff */
[----:B------:R-:W-:-:S07]  /*23d0*/  LEPC R20, `(.L_x_40) ;  /* 0x000000001014794e */ /* 0x000fce0000000000 */
[----:B--23-5:R-:W-:Y:S05]  /*23e0*/  CALL.ABS.NOINC R14 ;  /* 0x000000000e007343 */ /* 0x02cfea0003c00000 */
.L_x_40:
[----:B------:R1:W2:Y:S01]  /*23f0*/  LDC.64 R14, c[0x4][R23] ;  /* 0x01000000170e7b82 */ /* 0x0002a20000000a00 */
[----:B------:R-:W-:Y:S01]  /*2400*/  ULDC.64 UR4, c[0x4][0x80] ;  /* 0x0100200000047ab9 */ /* 0x000fe20000000a00 */
[----:B------:R-:W-:Y:S01]  /*2410*/  ULDC.64 UR6, c[0x4][0x10] ;  /* 0x0100040000067ab9 */ /* 0x000fe20000000a00 */
[----:B------:R-:W-:Y:S01]  /*2420*/  IMAD.U32 R4, RZ, RZ, UR4 ;  /* 0x00000004ff047e24 */ /* 0x000fe2000f8e00ff */
[----:B------:R-:W-:Y:S01]  /*2430*/  MOV R5, UR5 ;  /* 0x0000000500057c02 */ /* 0x000fe20008000f00 */
[----:B------:R-:W-:Y:S01]  /*2440*/  ULDC.64 UR4, c[0x4][0x88] ;  /* 0x0100220000047ab9 */ /* 0x000fe20000000a00 */
[----:B------:R-:W-:Y:S01]  /*2450*/  MOV R10, UR6 ;  /* 0x00000006000a7c02 */ /* 0x000fe20008000f00 */
[----:B------:R-:W-:Y:S01]  /*2460*/  IMAD.U32 R6, RZ, RZ, UR4 ;  /* 0x00000004ff067e24 */ /* 0x000fe2000f8e00ff */
[----:B------:R-:W-:Y:S01]  /*2470*/  MOV R12, 0x1 ;  /* 0x00000001000c7802 */ /* 0x000fe20000000f00 */
[----:B------:R-:W-:Y:S02]  /*2480*/  IMAD.U32 R7, RZ, RZ, UR5 ;  /* 0x00000005ff077e24 */ /* 0x000fe4000f8e00ff */
[----:B------:R-:W-:-:S02]  /*2490*/  IMAD.U32 R11, RZ, RZ, UR7 ;  /* 0x00000007ff0b7e24 */ /* 0x000fc4000f8e00ff */
[----:B------:R-:W-:Y:S02]  /*24a0*/  IMAD.MOV.U32 R8, RZ, RZ, 0x70 ;  /* 0x00000070ff087424 */ /* 0x000fe400078e00ff */
[----:B-1----:R-:W-:-:S07]  /*24b0*/  IMAD.MOV.U32 R13, RZ, RZ, RZ ;  /* 0x000000ffff0d7224 */ /* 0x002fce00078e00ff */
[----:B------:R-:W-:-:S07]  /*24c0*/  LEPC R20, `(.L_x_39) ;  /* 0x000000001014794e */ /* 0x000fce0000000000 */
[----:B--2---:R-:W-:Y:S05]  /*24d0*/  CALL.ABS.NOINC R14 ;  /* 0x000000000e007343 */ /* 0x004fea0003c00000 */
.L_x_39:
[----:B------:R-:W1:Y:S02]  /*24e0*/  LDC.64 R6, c[0x0][0x590] ;  /* 0x00016400ff067b82 */ /* 0x000e640000000a00 */
[----:B-1----:R-:W-:-:S04]  /*24f0*/  ISETP.NE.U32.AND P2, PT, R6, RZ, PT ;  /* 0x000000ff0600720c */ /* 0x002fc80003f45070 */
[----:B------:R-:W-:-:S13]  /*2500*/  ISETP.NE.AND.EX P2, PT, R7, RZ, PT, P2 ;  /* 0x000000ff0700720c */ /* 0x000fda0003f45320 */
[----:B------:R-:W-:Y:S05]  /*2510*/  @!P2 BRA `(.L_x_41) ;  /* 0x000000000034a947 */ /* 0x000fea0003800000 */
[----:B------:R-:W-:Y:S02]  /*2520*/  ULDC.64 UR4, c[0x0][0x588] ;  /* 0x0001620000047ab9 */ /* 0x000fe40000000a00 */
[----:B------:R-:W-:-:S04]  /*2530*/  ISETP.NE.U32.AND P0, PT, RZ, UR4, PT ;  /* 0x00000004ff007c0c */ /* 0x000fc8000bf05070 */
[----:B------:R-:W-:-:S13]  /*2540*/  ISETP.NE.AND.EX P0, PT, RZ, UR5, PT, P0 ;  /* 0x00000005ff007c0c */ /* 0x000fda000bf05300 */
[----:B------:R-:W-:Y:S05]  /*2550*/  @!P0 BRA `(.L_x_42) ;  /* 0x0000000000188947 */ /* 0x000fea0003800000 */
[----:B--2---:R-:W1:Y:S01]  /*2560*/  LDC.64 R4, c[0x0][0x588] ;  /* 0x00016200ff047b82 */ /* 0x004e620000000a00 */
[----:B------:R-:W-:-:S04]  /*2570*/  IMAD R3, R6, UR47, RZ ;  /* 0x0000002f06037c24 */ /* 0x000fc8000f8e02ff */
[----:B-1----:R-:W-:-:S05]  /*2580*/  IMAD.WIDE R4, R3, 0x4, R4 ;  /* 0x0000000403047825 */ /* 0x002fca00078e0204 */
[----:B-----5:R1:W5:Y:S01]  /*2590*/  LDG.E R59, desc[UR54][R4.64] ;  /* 0x00000036043b7981 */ /* 0x020362000c1e1900 */
[----:B------:R-:W-:Y:S01]  /*25a0*/  IMAD.MOV.U32 R58, RZ, RZ, 0x1 ;  /* 0x00000001ff3a7424 */ /* 0x000fe200078e00ff */
[----:B------:R-:W-:Y:S06]  /*25b0*/  BRA `(.L_x_41) ;  /* 0x00000000000c7947 */ /* 0x000fec0003800000 */
.L_x_42:
[----:B------:R-:W-:Y:S01]  /*25c0*/  ULDC UR4, c[0x0][0x580] ;  /* 0x0001600000047ab9 */ /* 0x000fe20000000800 */
[----:B------:R-:W-:Y:S01]  /*25d0*/  MOV R58, 0x1 ;  /* 0x00000001003a7802 */ /* 0x000fe20000000f00 */
[----:B-----5:R-:W-:-:S07]  /*25e0*/  IMAD.U32 R59, RZ, RZ, UR4 ;  /* 0x00000004ff3b7e24 */ /* 0x020fce000f8e00ff */
.L_x_41:
[----:B-12---:R-:W1:Y:S02]  /*25f0*/  LDC.64 R4, c[0x0][0x5b0] ;  /* 0x00016c00ff047b82 */ /* 0x006e640000000a00 */
[----:B-1----:R-:W-:-:S04]  /*2600*/  ISETP.NE.U32.AND P0, PT, R4, RZ, PT ;  /* 0x000000ff0400720c */ /* 0x002fc80003f05070 */
[----:B------:R-:W-:-:S13]  /*2610*/  ISETP.NE.AND.EX P0, PT, R5, RZ, PT, P0 ;  /* 0x000000ff0500720c */ /* 0x000fda0003f05300 */
[----:B------:R-:W-:Y:S05]  /*2620*/  @!P0 BRA `(.L_x_43) ;  /* 0x00000000002c8947 */ /* 0x000fea0003800000 */
[----:B------:R-:W-:Y:S02]  /*2630*/  ULDC.64 UR4, c[0x0][0x5a8] ;  /* 0x00016a0000047ab9 */ /* 0x000fe40000000a00 */
[----:B------:R-:W-:-:S04]  /*2640*/  ISETP.NE.U32.AND P0, PT, RZ, UR4, PT ;  /* 0x00000004ff007c0c */ /* 0x000fc8000bf05070 */
[----:B------:R-:W-:-:S13]  /*2650*/  ISETP.NE.AND.EX P0, PT, RZ, UR5, PT, P0 ;  /* 0x00000005ff007c0c */ /* 0x000fda000bf05300 */
[----:B------:R-:W-:Y:S05]  /*2660*/  @!P0 BRA `(.L_x_44) ;  /* 0x0000000000148947 */ /* 0x000fea0003800000 */
[----:B---3-5:R-:W1:Y:S01]  /*2670*/  LDC.64 R60, c[0x0][0x5a8] ;  /* 0x00016a00ff3c7b82 */ /* 0x028e620000000a00 */
[----:B------:R-:W-:-:S04]  /*2680*/  IMAD R3, R4, UR47, RZ ;  /* 0x0000002f04037c24 */ /* 0x000fc8000f8e02ff */
[----:B-1----:R-:W-:-:S06]  /*2690*/  IMAD.WIDE R60, R3, 0x4, R60 ;  /* 0x00000004033c7825 */ /* 0x002fcc00078e023c */
[----:B------:R1:W5:Y:S01]  /*26a0*/  LDG.E R60, desc[UR54][R60.64] ;  /* 0x000000363c3c7981 */ /* 0x000362000c1e1900 */
[----:B------:R-:W-:Y:S05]  /*26b0*/  BRA `(.L_x_43) ;  /* 0x0000000000087947 */ /* 0x000fea0003800000 */
.L_x_44:
[----:B------:R-:W-:Y:S02]  /*26c0*/  ULDC UR4, c[0x0][0x5a0] ;  /* 0x0001680000047ab9 */ /* 0x000fe40000000800 */
[----:B-----5:R-:W-:-:S07]  /*26d0*/  IMAD.U32 R60, RZ, RZ, UR4 ;  /* 0x00000004ff3c7e24 */ /* 0x020fce000f8e00ff */
.L_x_43:
[----:B------:R-:W-:Y:S01]  /*26e0*/  ULDC.64 UR4, c[0x0][0x588] ;  /* 0x0001620000047ab9 */ /* 0x000fe20000000a00 */
[----:B------:R-:W-:Y:S01]  /*26f0*/  ISETP.NE.U32.AND P3, PT, R6, RZ, PT ;  /* 0x000000ff0600720c */ /* 0x000fe20003f65070 */
[----:B------:R-:W-:Y:S02]  /*2700*/  UISETP.NE.U32.AND UP0, UPT, UR4, URZ, UPT ;  /* 0x0000003f0400728c */ /* 0x000fe4000bf05070 */
[----:B------:R-:W-:Y:S02]  /*2710*/  ISETP.NE.U32.AND P4, PT, RZ, UR4, PT ;  /* 0x00000004ff007c0c */ /* 0x000fe4000bf85070 */
[----:B------:R-:W-:Y:S01]  /*2720*/  ISETP.NE.AND.EX P3, PT, R7, RZ, PT, P3 ;  /* 0x000000ff0700720c */ /* 0x000fe20003f65330 */
[----:B------:R-:W-:Y:S02]  /*2730*/  UISETP.NE.AND.EX UP0, UPT, UR5, URZ, UPT, UP0 ;  /* 0x0000003f0500728c */ /* 0x000fe4000bf05300 */
[----:B------:R-:W-:Y:S02]  /*2740*/  ISETP.NE.AND.EX P4, PT, RZ, UR5, PT, P4 ;  /* 0x00000005ff007c0c */ /* 0x000fe4000bf85340 */
[----:B------:R-:W-:-:S02]  /*2750*/  PLOP3.LUT P0, PT, PT, PT, PT, 0x8, 0x0 ;  /* 0x000000000000781c */ /* 0x000fc40003f0e170 */
[----:B------:R-:W-:-:S04]  /*2760*/  PLOP3.LUT P1, PT, PT, PT, UP0, 0x80, 0x0 ;  /* 0x000000000000781c */ /* 0x000fc80003f2f008 */
[----:B------:R-:W-:-:S05]  /*2770*/  PLOP3.LUT P1, PT, P1, PT, PT, 0x8, 0x0 ;  /* 0x000000000000781c */ /* 0x000fca0000f2e170 */
[----:B------:R-:W-:Y:S08]  /*2780*/  @P4 BRA P3, `(.L_x_45) ;  /* 0x0000000000244947 */ /* 0x000ff00001800000 */
[----:B------:R-:W-:Y:S04]  /*2790*/  BSSY B0, `(.L_x_45) ;  /* 0x0000008000007945 */ /* 0x000fe80003800000 */
[----:B------:R-:W-:Y:S05]  /*27a0*/  @!P2 BRA `(.L_x_46) ;  /* 0x000000000014a947 */ /* 0x000fea0003800000 */
[----:B------:R-:W-:Y:S02]  /*27b0*/  LOP3.LUT P3, RZ, R58, 0xff, RZ, 0xc0, !PT ;  /* 0x000000ff3aff7812 */ /* 0x000fe4000786c0ff */
[----:B------:R-:W-:-:S11]  /*27c0*/  PLOP3.LUT P0, PT, P1, PT, PT, 0x80, 0x0 ;  /* 0x000000000000781c */ /* 0x000fd60000f0f070 */
[----:B------:R-:W-:Y:S05]  /*27d0*/  @!P3 BRA `(.L_x_47) ;  /* 0x00000000000cb947 */ /* 0x000fea0003800000 */
[----:B-----5:R-:W-:Y:S01]  /*27e0*/  FSETP.EQ.AND P0, PT, R59, RZ, PT ;  /* 0x000000ff3b00720b */ /* 0x020fe20003f02000 */
[----:B------:R-:W-:-:S12]  /*27f0*/  BRA `(.L_x_47) ;  /* 0x0000000000047947 */ /* 0x000fd80003800000 */
.L_x_46:
[----:B-----5:R-:W-:-:S13]  /*2800*/  FSETP.EQ.AND P0, PT, R59, RZ, PT ;  /* 0x000000ff3b00720b */ /* 0x020fda0003f02000 */
.L_x_47:
[----:B------:R-:W-:Y:S05]  /*2810*/  BSYNC B0 ;  /* 0x0000000000007941 */ /* 0x000fea0003800000 */
.L_x_45:
[----:B------:R-:W-:Y:S04]  /*2820*/  BSSY B0, `(.L_x_48) ;  /* 0x0000007000007945 */ /* 0x000fe80003800000 */
[----:B------:R-:W-:Y:S05]  /*2830*/  @!P2 BRA `(.L_x_49) ;  /* 0x000000000010a947 */ /* 0x000fea0003800000 */
[----:B------:R-:W-:-:S13]  /*2840*/  LOP3.LUT P2, RZ, R58, 0xff, RZ, 0xc0, !PT ;  /* 0x000000ff3aff7812 */ /* 0x000fda000784c0ff */
[----:B------:R-:W-:Y:S05]  /*2850*/  @!P2 BRA `(.L_x_50) ;  /* 0x00000000000ca947 */ /* 0x000fea0003800000 */
[----:B-----5:R-:W-:Y:S01]  /*2860*/  FSETP.EQ.AND P1, PT, R59, RZ, PT ;  /* 0x000000ff3b00720b */ /* 0x020fe20003f22000 */
[----:B------:R-:W-:-:S12]  /*2870*/  BRA `(.L_x_50) ;  /* 0x0000000000047947 */ /* 0x000fd80003800000 */
.L_x_49:
[----:B-----5:R-:W-:-:S13]  /*2880*/  FSETP.EQ.AND P1, PT, R59, RZ, PT ;  /* 0x000000ff3b00720b */ /* 0x020fda0003f22000 */
.L_x_50:
[----:B------:R-:W-:Y:S05]  /*2890*/  BSYNC B0 ;  /* 0x0000000000007941 */ /* 0x000fea0003800000 */
.L_x_48:
[----:B------:R-:W-:Y:S01]  /*28a0*/  ULOP3.LUT UR4, UR49, 0x1, URZ, 0x3c, !UPT ;  /* 0x0000000131047892 */ /* 0x000fe2000f8e3c3f */
[----:B------:R-:W-:Y:S01]  /*28b0*/  BSSY B0, `(.L_x_51) ;  /* 0x0000030000007945 */ /* 0x000fe20003800000 */
[----:B------:R-:W-:Y:S02]  /*28c0*/  MOV R13, UR48 ;  /* 0x00000030000d7c02 */ /* 0x000fe40008000f00 */
[----:B------:R-:W-:Y:S02]  /*28d0*/  CS2R R6, SRZ ;  /* 0x0000000000067805 */ /* 0x000fe4000001ff00 */
[----:B------:R-:W-:Y:S02]  /*28e0*/  CS2R R4, SRZ ;  /* 0x0000000000047805 */ /* 0x000fe4000001ff00 */
[----:B------:R-:W-:Y:S01]  /*28f0*/  CS2R R10, SRZ ;  /* 0x00000000000a7805 */ /* 0x000fe2000001ff00 */
[----:B------:R-:W-:Y:S01]  /*2900*/  IMAD.U32 R12, RZ, RZ, UR4 ;  /* 0x00000004ff0c7e24 */ /* 0x000fe2000f8e00ff */
[----:B------:R-:W-:Y:S01]  /*2910*/  CS2R R8, SRZ ;  /* 0x0000000000087805 */ /* 0x000fe2000001ff00 */
[----:B------:R-:W-:Y:S06]  /*2920*/  @P0 BRA `(.L_x_52) ;  /* 0x0000000000a00947 */ /* 0x000fec0003800000 */
[----:B------:R-:W-:-:S13]  /*2930*/  ISETP.NE.AND P2, PT, R64, 0x3, PT ;  /* 0x000000034000780c */ /* 0x000fda0003f45270 */
[----:B------:R-:W-:Y:S05]  /*2940*/  @!P2 BRA `(.L_x_53) ;  /* 0x000000000004a947 */ /* 0x000fea0003800000 */
[----:B------:R-:W-:Y:S01]  /*2950*/  BPT.TRAP 0x1 ;  /* 0x000000040000795c */ /* 0x000fe20000300000 */
.L_x_53:
[----:B------:R-:W-:Y:S01]  /*2960*/  IMAD.U32 R3, RZ, RZ, UR48 ;  /* 0x00000030ff037e24 */ /* 0x000fe2000f8e00ff */
[----:B------:R-:W-:Y:S02]  /*2970*/  SHF.L.U32 R0, R12, 0x1f, RZ ;  /* 0x0000001f0c007819 */ /* 0x000fe400000006ff */
[----:B------:R-:W-:Y:S02]  /*2980*/  CS2R R6, SRZ ;  /* 0x0000000000067805 */ /* 0x000fe4000001ff00 */
[----:B------:R-:W-:-:S04]  /*2990*/  LEA R3, R3, UR52, 0x3 ;  /* 0x0000003403037c11 */ /* 0x000fc8000f8e18ff */
[----:B------:R-:W2:Y:S02]  /*29a0*/  SYNCS.PHASECHK.TRANS64.TRYWAIT P2, [R3+URZ+0x80], R0 ;  /* 0x00008000030075a7 */ /* 0x000ea4000804017f */
[----:B--2---:R-:W-:Y:S05]  /*29b0*/  @!P2 BRA `(.L_x_54) ;  /* 0x000000740020a947 */ /* 0x004fea0003800000 */
.L_x_236:
[----:B------:R-:W-:Y:S02]  /*29c0*/  CS2R R4, SRZ ;  /* 0x0000000000047805 */ /* 0x000fe4000001ff00 */
[----:B------:R-:W-:Y:S02]  /*29d0*/  CS2R R10, SRZ ;  /* 0x00000000000a7805 */ /* 0x000fe4000001ff00 */
[----:B------:R-:W-:Y:S01]  /*29e0*/  CS2R R8, SRZ ;  /* 0x0000000000087805 */ /* 0x000fe2000001ff00 */
[----:B------:R-:W-:Y:S06]  /*29f0*/  @P1 BRA `(.L_x_55) ;  /* 0x0000000000541947 */ /* 0x000fec0003800000 */
[C---:B--2---:R-:W-:Y:S01]  /*2a00*/  IMAD.SHL.U32 R3, R18.reuse, 0x20, RZ ;  /* 0x0000002012037824 */ /* 0x044fe200078e00ff */
[C---:B------:R-:W-:Y:S01]  /*2a10*/  SHF.L.U32 R0, R18.reuse, 0x4, RZ ;  /* 0x0000000412007819 */ /* 0x040fe200000006ff */
[----:B------:R-:W-:Y:S01]  /*2a20*/  IMAD.SHL.U32 R7, R18, 0x4, RZ ;  /* 0x0000000412077824 */ /* 0x000fe200078e00ff */
[----:B------:R-:W-:Y:S01]  /*2a30*/  SHF.R.U32.HI R5, RZ, 0x1, R18 ;  /* 0x00000001ff057819 */ /* 0x000fe20000011612 */
[----:B------:R-:W-:Y:S05]  /*2a40*/  WARPSYNC.ALL ;  /* 0x0000000000007948 */ /* 0x000fea0003800000 */
[----:B------:R-:W-:Y:S02]  /*2a50*/  LOP3.LUT R0, R0, 0xe00, RZ, 0xc0, !PT ;  /* 0x00000e0000007812 */ /* 0x000fe400078ec0ff */
[----:B------:R-:W-:-:S02]  /*2a60*/  LOP3.LUT R4, R3, 0xc0, RZ, 0xc0, !PT ;  /* 0x000000c003047812 */ /* 0x000fc400078ec0ff */
[----:B------:R-:W-:Y:S02]  /*2a70*/  LOP3.LUT R0, R0, 0x20, R3, 0xf8, !PT ;  /* 0x0000002000007812 */ /* 0x000fe400078ef803 */
[----:B------:R-:W-:Y:S02]  /*2a80*/  LOP3.LUT R4, R4, 0x8, R5, 0xf8, !PT ;  /* 0x0000000804047812 */ /* 0x000fe400078ef805 */
[----:B------:R-:W-:Y:S02]  /*2a90*/  LOP3.LUT R0, R0, 0x100, R3, 0xf8, !PT ;  /* 0x0000010000007812 */ /* 0x000fe400078ef803 */
[----:B------:R-:W-:Y:S02]  /*2aa0*/  LOP3.LUT R7, R4, 0x18, R7, 0x78, !PT ;  /* 0x0000001804077812 */ /* 0x000fe400078e7807 */
[----:B------:R-:W-:Y:S02]  /*2ab0*/  MOV R3, UR48 ;  /* 0x0000003000037c02 */ /* 0x000fe40008000f00 */
[----:B------:R-:W-:-:S02]  /*2ac0*/  LOP3.LUT R0, R0, R7, RZ, 0xfc, !PT ;  /* 0x0000000700007212 */ /* 0x000fc400078efcff */
[----:B------:R-:W-:-:S03]  /*2ad0*/  LOP3.LUT P2, RZ, R18, 0x4, RZ, 0xc0, !PT ;  /* 0x0000000412ff7812 */ /* 0x000fc6000784c0ff */
[----:B------:R-:W-:-:S05]  /*2ae0*/  IMAD R0, R3, 0x1000, R0 ;  /* 0x0000100003007824 */ /* 0x000fca00078e0200 */
[----:B------:R-:W-:-:S04]  /*2af0*/  LEA R0, R0, UR52, 0x1 ;  /* 0x0000003400007c11 */ /* 0x000fc8000f8e08ff */
[C---:B------:R-:W-:Y:S01]  /*2b00*/  IADD3 R4, R0.reuse, 0x220, RZ ;  /* 0x0000022000047810 */ /* 0x040fe20007ffe0ff */
[----:B------:R-:W-:Y:S01]  /*2b10*/  VIADD R3, R0, 0x200 ;  /* 0x0000020000037836 */ /* 0x000fe20000000000 */
[----:B------:R4:W2:Y:S03]  /*2b20*/  LDSM.16.M88.4 R8, [R0+0x200] ;  /* 0x000200000008783b */ /* 0x0008a60000000200 */
[----:B------:R-:W-:-:S06]  /*2b30*/  @P2 VIADD R4, R3, 0xffffffe0 ;  /* 0xffffffe003042836 */ /* 0x000fcc0000000000 */
[----:B----4-:R-:W1:Y:S02]  /*2b40*/  LDSM.16.M88.4 R4, [R4] ;  /* 0x000000000404783b */ /* 0x010e640000000200 */
.L_x_55:
[----:B------:R-:W-:-:S04]  /*2b50*/  UIADD3 UR4, UR48, 0x1, URZ ;  /* 0x0000000130047890 */ /* 0x000fc8000fffe03f */
[----:B------:R-:W-:-:S04]  /*2b60*/  UISETP.NE.AND UP0, UPT, UR4, 0x3, UPT ;  /* 0x000000030400788c */ /* 0x000fc8000bf05270 */
[----:B------:R-:W-:Y:S02]  /*2b70*/  USEL UR5, URZ, 0x1, UP0 ;  /* 0x000000013f057887 */ /* 0x000fe40008000000 */
[----:B------:R-:W-:-:S04]  /*2b80*/  USEL UR4, UR4, URZ, UP0 ;  /* 0x0000003f04047287 */ /* 0x000fc80008000000 */
[----:B------:R-:W-:Y:S02]  /*2b90*/  LOP3.LUT R12, R12, UR5, RZ, 0x3c, !PT ;  /* 0x000000050c0c7c12 */ /* 0x000fe4000f8e3cff */
[----:B------:R-:W-:-:S07]  /*2ba0*/  IMAD.U32 R13, RZ, RZ, UR4 ;  /* 0x00000004ff0d7e24 */ /* 0x000fce000f8e00ff */
.L_x_52:
[----:B------:R-:W-:Y:S05]  /*2bb0*/  BSYNC B0 ;  /* 0x0000000000007941 */ /* 0x000fea0003800000 */
.L_x_51:
[--C-:B--2---:R-:W-:Y:S02]  /*2bc0*/  HADD2.F32 R14, -RZ, R8.reuse.H0_H0 ;  /* 0x20000008ff0e7230 */ /* 0x104fe40000004100 */
[C---:B-----5:R-:W-:Y:S01]  /*2bd0*/  FMUL R24, R60.reuse, R24 ;  /* 0x000000183c187220 */ /* 0x060fe20000400000 */
[----:B------:R-:W-:Y:S02]  /*2be0*/  HADD2.F32 R0, -RZ, R8.H1_H1 ;  /* 0x30000008ff007230 */ /* 0x000fe40000004100 */
[C---:B------:R-:W-:Y:S01]  /*2bf0*/  FMUL R62, R60.reuse, R25 ;  /* 0x000000193c3e7220 */ /* 0x040fe20000400000 */
[----:B------:R-:W-:Y:S02]  /*2c00*/  HADD2.F32 R20, -RZ, R9.H0_H0 ;  /* 0x20000009ff147230 */ /* 0x000fe40000004100 */
[----:B------:R-:W-:Y:S01]  /*2c10*/  FMUL R3, R60, R26 ;  /* 0x0000001a3c037220 */ /* 0x000fe20000400000 */
[----:B------:R-:W-:Y:S01]  /*2c20*/  MOV R86, 0x3bbb989d ;  /* 0x3bbb989d00567802 */ /* 0x000fe20000000f00 */
[C---:B------:R-:W-:Y:S01]  /*2c30*/  FFMA R14, R59.reuse, R14, R24 ;  /* 0x0000000e3b0e7223 */ /* 0x040fe20000000018 */
[C---:B------:R-:W-:Y:S01]  /*2c40*/  FFMA R15, R59.reuse, R0, R62 ;  /* 0x000000003b0f7223 */ /* 0x040fe2000000003e */
[----:B------:R-:W-:Y:S01]  /*2c50*/  FFMA R20, R59, R20, R3 ;  /* 0x000000143b147223 */ /* 0x000fe20000000003 */
[----:B------:R-:W-:-:S02]  /*2c60*/  HADD2.F32 R0, -RZ, R11.H0_H0 ;  /* 0x2000000bff007230 */ /* 0x000fc40000004100 */
[----:B------:R-:W-:Y:S01]  /*2c70*/  FFMA.SAT R3, -R14, R86, 0.5 ;  /* 0x3f0000000e037423 */ /* 0x000fe20000002156 */
[----:B------:R-:W-:Y:S02]  /*2c80*/  IMAD.MOV.U32 R87, RZ, RZ, 0x437c0000 ;  /* 0x437c0000ff577424 */ /* 0x000fe400078e00ff */
[C---:B------:R-:W-:Y:S01]  /*2c90*/  FMUL R25, R60.reuse, R30 ;  /* 0x0000001e3c197220 */ /* 0x040fe20000400000 */
[----:B------:R-:W-:Y:S02]  /*2ca0*/  HADD2.F32 R26, -RZ, R10.H0_H0 ;  /* 0x2000000aff1a7230 */ /* 0x000fe40000004100 */
[----:B------:R-:W-:Y:S01]  /*2cb0*/  FMUL R23, R60, R28 ;  /* 0x0000001c3c177220 */ /* 0x000fe20000400000 */
[----:B------:R-:W-:Y:S01]  /*2cc0*/  FFMA.RM R3, R3, R87, 12582913 ;  /* 0x4b40000103037423 */ /* 0x000fe20000004057 */
[----:B------:R-:W-:Y:S01]  /*2cd0*/  FFMA R25, R59, R0, R25 ;  /* 0x000000003b197223 */ /* 0x000fe20000000019 */
[----:B-1----:R-:W-:Y:S02]  /*2ce0*/  HADD2.F32 R0, -RZ, R4.H0_H0 ;  /* 0x20000004ff007230 */ /* 0x002fe40000004100 */
[----:B------:R-:W-:Y:S01]  /*2cf0*/  FFMA.SAT R30, -R15, R86, 0.5 ;  /* 0x3f0000000f1e7423 */ /* 0x000fe20000002156 */
[----:B------:R-:W-:-:S02]  /*2d00*/  HADD2.F32 R24, -RZ, R9.H1_H1 ;  /* 0x30000009ff187230 */ /* 0x000fc40000004100 */
[C---:B------:R-:W-:Y:S01]  /*2d10*/  FMUL R28, R60.reuse, R29 ;  /* 0x0000001d3c1c7220 */ /* 0x040fe20000400000 */
[C---:B------:R-:W-:Y:S01]  /*2d20*/  FMUL R32, R60.reuse, R32 ;  /* 0x000000203c207220 */ /* 0x040fe20000400000 */
[----:B------:R-:W-:Y:S01]  /*2d30*/  FMUL R21, R60, R27 ;  /* 0x0000001b3c157220 */ /* 0x000fe20000400000 */
[----:B------:R-:W-:Y:S01]  /*2d40*/  FADD R29, R3, -12583039 ;  /* 0xcb40007f031d7421 */ /* 0x000fe20000000000 */
[C---:B------:R-:W-:Y:S01]  /*2d50*/  FFMA R23, R59.reuse, R26, R23 ;  /* 0x0000001a3b177223 */ /* 0x040fe20000000017 */
[----:B------:R-:W-:Y:S02]  /*2d60*/  HADD2.F32 R26, -RZ, R11.H1_H1 ;  /* 0x3000000bff1a7230 */ /* 0x000fe40000004100 */
[----:B---3--:R-:W-:Y:S01]  /*2d70*/  FFMA.RM R61, R30, R87, 12582913 ;  /* 0x4b4000011e3d7423 */ /* 0x008fe20000004057 */
[----:B------:R-:W-:Y:S01]  /*2d80*/  FMUL R31, R60, R31 ;  /* 0x0000001f3c1f7220 */ /* 0x000fe20000400000 */
[C---:B------:R-:W-:Y:S01]  /*2d90*/  FFMA R27, R59.reuse, R0, R32 ;  /* 0x000000003b1b7223 */ /* 0x040fe20000000020 */
[----:B------:R-:W-:Y:S01]  /*2da0*/  FFMA R21, R59, R24, R21 ;  /* 0x000000183b157223 */ /* 0x000fe20000000015 */
[----:B------:R-:W-:-:S02]  /*2db0*/  HADD2.F32 R0, -RZ, R5.H0_H0 ;  /* 0x20000005ff007230 */ /* 0x000fc40000004100 */
[----:B------:R-:W-:Y:S01]  /*2dc0*/  FFMA R29, -R14, 1.4426950216293334961, -R29 ;  /* 0x3fb8aa3b0e1d7823 */ /* 0x000fe2000000091d */
[----:B------:R-:W-:Y:S02]  /*2dd0*/  HADD2.F32 R24, -RZ, R10.H1_H1 ;  /* 0x3000000aff187230 */ /* 0x000fe40000004100 */
[----:B------:R-:W-:Y:S01]  /*2de0*/  FMUL R34, R60, R34 ;  /* 0x000000223c227220 */ /* 0x000fe20000400000 */
[----:B------:R-:W-:Y:S01]  /*2df0*/  FADD R30, R61, -12583039 ;  /* 0xcb40007f3d1e7421 */ /* 0x000fe20000000000 */
[C---:B------:R-:W-:Y:S01]  /*2e00*/  FFMA R26, R59.reuse, R26, R31 ;  /* 0x0000001a3b1a7223 */ /* 0x040fe2000000001f */
[----:B------:R-:W-:Y:S01]  /*2e10*/  FFMA R31, -R14, 1.925963033500011079e-08, R29 ;  /* 0x32a570600e1f7823 */ /* 0x000fe2000000011d */
[----:B------:R-:W-:Y:S01]  /*2e20*/  FFMA.SAT R32, -R20, R86, 0.5 ;  /* 0x3f00000014207423 */ /* 0x000fe20000002156 */
[C---:B------:R-:W-:Y:S01]  /*2e30*/  FFMA R29, R59.reuse, R0, R34 ;  /* 0x000000003b1d7223 */ /* 0x040fe20000000022 */
[----:B------:R-:W-:Y:S01]  /*2e40*/  FFMA R24, R59, R24, R28 ;  /* 0x000000183b187223 */ /* 0x000fe2000000001c */
[----:B------:R-:W-:Y:S01]  /*2e50*/  FFMA R0, -R15, 1.4426950216293334961, -R30 ;  /* 0x3fb8aa3b0f007823 */ /* 0x000fe2000000091e */
[----:B------:R-:W-:-:S02]  /*2e60*/  HADD2.F32 R28, -RZ, R4.H1_H1 ;  /* 0x30000004ff1c7230 */ /* 0x000fc40000004100 */
[----:B------:R-:W-:Y:S01]  /*2e70*/  FMUL R33, R60, R33 ;  /* 0x000000213c217220 */ /* 0x000fe20000400000 */
[----:B------:R-:W-:Y:S01]  /*2e80*/  FFMA.RM R65, R32, R87, 12582913 ;  /* 0x4b40000120417423 */ /* 0x000fe20000004057 */
[----:B------:R-:W-:Y:S02]  /*2e90*/  HADD2.F32 R30, -RZ, R5.H1_H1 ;  /* 0x30000005ff1e7230 */ /* 0x000fe40000004100 */
[----:B------:R-:W-:Y:S01]  /*2ea0*/  FFMA R32, -R15, 1.925963033500011079e-08, R0 ;  /* 0x32a570600f207823 */ /* 0x000fe20000000100 */
[-C--:B------:R-:W-:Y:S01]  /*2eb0*/  FFMA.SAT R67, -R23, R86.reuse, 0.5 ;  /* 0x3f00000017437423 */ /* 0x080fe20000002156 */
[----:B------:R-:W-:Y:S01]  /*2ec0*/  FFMA.SAT R34, -R21, R86, 0.5 ;  /* 0x3f00000015227423 */ /* 0x000fe20000002156 */
[----:B------:R-:W-:Y:S01]  /*2ed0*/  FMUL R0, R60, R35 ;  /* 0x000000233c007220 */ /* 0x000fe20000400000 */
[----:B------:R-:W-:Y:S01]  /*2ee0*/  FFMA R28, R59, R28, R33 ;  /* 0x0000001c3b1c7223 */ /* 0x000fe20000000021 */
[----:B------:R-:W-:Y:S01]  /*2ef0*/  FADD R33, R65, -12583039 ;  /* 0xcb40007f41217421 */ /* 0x000fe20000000000 */
[-C--:B------:R-:W-:Y:S01]  /*2f00*/  FFMA.RM R67, R67, R87.reuse, 12582913 ;  /* 0x4b40000143437423 */ /* 0x080fe20000004057 */
[----:B------:R-:W-:Y:S01]  /*2f10*/  FFMA.RM R35, R34, R87, 12582913 ;  /* 0x4b40000122237423 */ /* 0x000fe20000004057 */
[----:B------:R-:W-:Y:S01]  /*2f20*/  FFMA R30, R59, R30, R0 ;  /* 0x0000001e3b1e7223 */ /* 0x000fe20000000000 */
[----:B------:R-:W-:-:S02]  /*2f30*/  HADD2.F32 R0, -RZ, R6.H0_H0 ;  /* 0x20000006ff007230 */ /* 0x000fc40000004100 */
[----:B------:R-:W-:Y:S01]  /*2f40*/  FFMA R33, -R20, 1.4426950216293334961, -R33 ;  /* 0x3fb8aa3b14217823 */ /* 0x000fe20000000921 */
[----:B------:R1:W-:Y:S01]  /*2f50*/  MUFU.EX2 R66, R32 ;  /* 0x0000002000427308 */ /* 0x0003e20000000800 */
[----:B------:R-:W-:Y:S01]  /*2f60*/  FMUL R36, R60, R36 ;  /* 0x000000243c247220 */ /* 0x000fe20000400000 */
[----:B------:R-:W-:Y:S01]  /*2f70*/  FADD R34, R35, -12583039 ;  /* 0xcb40007f23227421 */ /* 0x000fe20000000000 */
[----:B------:R-:W-:Y:S01]  /*2f80*/  FFMA R33, -R20, 1.925963033500011079e-08, R33 ;  /* 0x32a5706014217823 */ /* 0x000fe20000000121 */
[-C--:B------:R-:W-:Y:S01]  /*2f90*/  FFMA.SAT R70, -R25, R86.reuse, 0.5 ;  /* 0x3f00000019467423 */ /* 0x080fe20000002156 */
[----:B------:R-:W-:Y:S01]  /*2fa0*/  FFMA.SAT R69, -R24, R86, 0.5 ;  /* 0x3f00000018457423 */ /* 0x000fe20000002156 */
[----:B------:R-:W-:Y:S01]  /*2fb0*/  FFMA R34, -R21, 1.4426950216293334961, -R34 ;  /* 0x3fb8aa3b15227823 */ /* 0x000fe20000000922 */
[----:B------:R-:W-:Y:S01]  /*2fc0*/  FMUL R38, R60, R38 ;  /* 0x000000263c267220 */ /* 0x000fe20000400000 */
[----:B------:R2:W-:Y:S01]  /*2fd0*/  MUFU.EX2 R62, R31 ;  /* 0x0000001f003e7308 */ /* 0x0005e20000000800 */
[----:B-1----:R-:W-:Y:S01]  /*2fe0*/  FADD R32, R67, -12583039 ;  /* 0xcb40007f43207421 */ /* 0x002fe20000000000 */
[----:B------:R-:W-:Y:S01]  /*2ff0*/  FFMA R34, -R21, 1.925963033500011079e-08, R34 ;  /* 0x32a5706015227823 */ /* 0x000fe20000000122 */
[----:B------:R-:W-:Y:S01]  /*3000*/  FFMA.RM R69, R69, R87, 12582913 ;  /* 0x4b40000145457423 */ /* 0x000fe20000004057 */
[-C--:B------:R-:W-:Y:S01]  /*3010*/  FFMA.SAT R76, -R27, R86.reuse, 0.5 ;  /* 0x3f0000001b4c7423 */ /* 0x080fe20000002156 */
[-C--:B------:R-:W-:Y:S01]  /*3020*/  FFMA.SAT R72, -R26, R86.reuse, 0.5 ;  /* 0x3f0000001a487423 */ /* 0x080fe20000002156 */
[----:B------:R-:W-:Y:S01]  /*3030*/  FFMA.SAT R77, -R28, R86, 0.5 ;  /* 0x3f0000001c4d7423 */ /* 0x000fe20000002156 */
[----:B------:R-:W-:Y:S01]  /*3040*/  FADD R71, R69, -12583039 ;  /* 0xcb40007f45477421 */ /* 0x000fe20000000000 */
[----:B------:R1:W3:Y:S01]  /*3050*/  MUFU.EX2 R68, R33 ;  /* 0x0000002100447308 */ /* 0x0002e20000000800 */
[----:B--2---:R-:W-:Y:S01]  /*3060*/  FFMA R31, R59, R0, R36 ;  /* 0x000000003b1f7223 */ /* 0x004fe20000000024 */
[----:B------:R-:W-:Y:S01]  /*3070*/  FFMA R0, -R23, 1.4426950216293334961, -R32 ;  /* 0x3fb8aa3b17007823 */ /* 0x000fe20000000920 */
[----:B------:R-:W-:-:S02]  /*3080*/  HADD2.F32 R32, -RZ, R6.H1_H1 ;  /* 0x30000006ff207230 */ /* 0x000fc40000004100 */
[----:B------:R-:W-:Y:S01]  /*3090*/  FFMA R71, -R24, 1.4426950216293334961, -R71 ;  /* 0x3fb8aa3b18477823 */ /* 0x000fe20000000947 */
[-C--:B------:R-:W-:Y:S01]  /*30a0*/  FFMA.RM R76, R76, R87.reuse, 12582913 ;  /* 0x4b4000014c4c7423 */ /* 0x080fe20000004057 */
[-C--:B------:R-:W-:Y:S01]  /*30b0*/  FFMA.RM R74, R72, R87.reuse, 12582913 ;  /* 0x4b400001484a7423 */ /* 0x080fe20000004057 */
[----:B------:R-:W-:Y:S01]  /*30c0*/  FFMA.RM R77, R77, R87, 12582913 ;  /* 0x4b4000014d4d7423 */ /* 0x000fe20000004057 */
[----:B------:R2:W4:Y:S01]  /*30d0*/  MUFU.EX2 R36, R34 ;  /* 0x0000002200247308 */ /* 0x0005220000000800 */
[----:B-1----:R-:W-:Y:S01]  /*30e0*/  FFMA R33, -R23, 1.925963033500011079e-08, R0 ;  /* 0x32a5706017217823 */ /* 0x002fe20000000100 */
[----:B------:R-:W-:Y:S01]  /*30f0*/  FMUL R0, R60, R37 ;  /* 0x000000253c007220 */ /* 0x000fe20000400000 */
[----:B------:R-:W-:Y:S01]  /*3100*/  FFMA.RM R37, R70, R87, 12582913 ;  /* 0x4b40000146257423 */ /* 0x000fe20000004057 */
[----:B------:R-:W-:Y:S01]  /*3110*/  FFMA R71, -R24, 1.925963033500011079e-08, R71 ;  /* 0x32a5706018477823 */ /* 0x000fe20000000147 */
[----:B------:R-:W-:Y:S01]  /*3120*/  FADD R78, R76, -12583039 ;  /* 0xcb40007f4c4e7421 */ /* 0x000fe20000000000 */
[----:B------:R-:W-:Y:S01]  /*3130*/  FFMA R32, R59, R32, R0 ;  /* 0x000000203b207223 */ /* 0x000fe20000000000 */
[--C-:B------:R-:W-:Y:S01]  /*3140*/  HADD2.F32 R0, -RZ, R7.reuse.H0_H0 ;  /* 0x20000007ff007230 */ /* 0x100fe20000004100 */
[----:B------:R1:W-:Y:S01]  /*3150*/  MUFU.EX2 R70, R33 ;  /* 0x0000002100467308 */ /* 0x0003e20000000800 */
[----:B--2---:R-:W-:Y:S01]  /*3160*/  FADD R34, R37, -12583039 ;  /* 0xcb40007f25227421 */ /* 0x004fe20000000000 */
[-C--:B------:R-:W-:Y:S01]  /*3170*/  FFMA.SAT R79, -R30, R86.reuse, 0.5 ;  /* 0x3f0000001e4f7423 */ /* 0x080fe20000002156 */
[-C--:B------:R-:W-:Y:S01]  /*3180*/  FFMA.SAT R82, -R31, R86.reuse, 0.5 ;  /* 0x3f0000001f527423 */ /* 0x080fe20000002156 */
[----:B------:R-:W-:Y:S01]  /*3190*/  FFMA.SAT R83, -R32, R86, 0.5 ;  /* 0x3f00000020537423 */ /* 0x000fe20000002156 */
[----:B------:R-:W-:Y:S01]  /*31a0*/  FFMA R34, -R25, 1.4426950216293334961, -R34 ;  /* 0x3fb8aa3b19227823 */ /* 0x000fe20000000922 */
[----:B------:R-:W-:Y:S01]  /*31b0*/  FFMA R78, -R27, 1.4426950216293334961, -R78 ;  /* 0x3fb8aa3b1b4e7823 */ /* 0x000fe2000000094e */
[----:B------:R-:W-:Y:S01]  /*31c0*/  SHF.L.U32 R3, R3, 0x17, RZ ;  /* 0x0000001703037819 */ /* 0x000fe200000006ff */
[----:B------:R2:W4:Y:S01]  /*31d0*/  MUFU.EX2 R72, R71 ;  /* 0x0000004700487308 */ /* 0x0005220000000800 */
[----:B------:R-:W-:Y:S01]  /*31e0*/  FFMA R73, -R25, 1.925963033500011079e-08, R34 ;  /* 0x32a5706019497823 */ /* 0x000fe20000000122 */
[----:B-1----:R-:W-:Y:S01]  /*31f0*/  FFMA R33, R59, R0, R38 ;  /* 0x000000003b217223 */ /* 0x002fe20000000026 */
[----:B------:R-:W-:-:S02]  /*3200*/  HADD2.F32 R34, -RZ, R7.H1_H1 ;  /* 0x30000007ff227230 */ /* 0x000fc40000004100 */
[----:B------:R-:W-:Y:S01]  /*3210*/  FMUL R0, R60, R39 ;  /* 0x000000273c007220 */ /* 0x000fe20000400000 */
[----:B------:R-:W-:Y:S01]  /*3220*/  FADD R39, R77, -12583039 ;  /* 0xcb40007f4d277421 */ /* 0x000fe20000000000 */
[----:B------:R-:W-:Y:S01]  /*3230*/  FFMA.SAT R84, -R33, R86, 0.5 ;  /* 0x3f00000021547423 */ /* 0x000fe20000002156 */
[----:B------:R-:W-:Y:S02]  /*3240*/  IMAD.SHL.U32 R65, R65, 0x800000, RZ ;  /* 0x0080000041417824 */ /* 0x000fe400078e00ff */
[----:B------:R-:W-:Y:S01]  /*3250*/  FFMA R34, R59, R34, R0 ;  /* 0x000000223b227223 */ /* 0x000fe20000000000 */
[----:B------:R1:W4:Y:S01]  /*3260*/  MUFU.EX2 R38, R73 ;  /* 0x0000004900267308 */ /* 0x0003220000000800 */
[-C--:B--2---:R-:W-:Y:S01]  /*3270*/  FFMA.SAT R71, -R29, R86.reuse, 0.5 ;  /* 0x3f0000001d477423 */ /* 0x084fe20000002156 */
[----:B------:R-:W-:Y:S01]  /*3280*/  LOP3.LUT R0, R18, 0xff, RZ, 0xc0, !PT ;  /* 0x000000ff12007812 */ /* 0x000fe200078ec0ff */
[----:B------:R-:W-:Y:S01]  /*3290*/  FFMA.SAT R86, -R34, R86, 0.5 ;  /* 0x3f00000022567423 */ /* 0x000fe20000002156 */
[----:B------:R-:W-:Y:S01]  /*32a0*/  SHF.L.U32 R35, R35, 0x17, RZ ;  /* 0x0000001723237819 */ /* 0x000fe200000006ff */
[----:B------:R-:W-:Y:S01]  /*32b0*/  FFMA R78, -R27, 1.925963033500011079e-08, R78 ;  /* 0x32a570601b4e7823 */ /* 0x000fe2000000014e */
[-C--:B------:R-:W-:Y:S01]  /*32c0*/  FFMA.RM R79, R79, R87.reuse, 12582913 ;  /* 0x4b4000014f4f7423 */ /* 0x080fe20000004057 */
[-C--:B------:R-:W-:Y:S01]  /*32d0*/  FFMA.RM R85, R84, R87.reuse, 12582913 ;  /* 0x4b40000154557423 */ /* 0x080fe20000004057 */
[-C--:B------:R-:W-:Y:S01]  /*32e0*/  FFMA.RM R86, R86, R87.reuse, 12582913 ;  /* 0x4b40000156567423 */ /* 0x080fe20000004057 */
[-C--:B-1----:R-:W-:Y:S01]  /*32f0*/  FFMA.RM R73, R71, R87.reuse, 12582913 ;  /* 0x4b40000147497423 */ /* 0x082fe20000004057 */
[----:B------:R-:W-:Y:S01]  /*3300*/  FFMA R71, -R28, 1.4426950216293334961, -R39 ;  /* 0x3fb8aa3b1c477823 */ /* 0x000fe20000000927 */
[-C--:B------:R-:W-:Y:S01]  /*3310*/  FFMA.RM R82, R82, R87.reuse, 12582913 ;  /* 0x4b40000152527423 */ /* 0x080fe20000004057 */
[----:B------:R-:W-:Y:S01]  /*3320*/  FFMA.RM R83, R83, R87, 12582913 ;  /* 0x4b40000153537423 */ /* 0x000fe20000004057 */
[----:B------:R-:W-:Y:S01]  /*3330*/  FADD R80, R73, -12583039 ;  /* 0xcb40007f49507421 */ /* 0x000fe20000000000 */
[----:B---3--:R-:W-:Y:S01]  /*3340*/  FFMA R68, R65, R68, 1 ;  /* 0x3f80000041447423 */ /* 0x008fe20000000044 */
[----:B------:R-:W-:-:S02]  /*3350*/  VIADD R0, R0, 0x1f ;  /* 0x0000001f00007836 */ /* 0x000fc40000000000 */
[----:B------:R-:W-:Y:S01]  /*3360*/  FFMA R88, R3, R62, 1 ;  /* 0x3f80000003587423 */ /* 0x000fe2000000003e */
[----:B----4-:R-:W-:Y:S01]  /*3370*/  FFMA R65, R35, R36, 1 ;  /* 0x3f80000023417423 */ /* 0x010fe20000000024 */
[----:B------:R-:W-:Y:S01]  /*3380*/  FADD R75, R74, -12583039 ;  /* 0xcb40007f4a4b7421 */ /* 0x000fe20000000000 */
[----:B------:R1:W-:Y:S01]  /*3390*/  MUFU.EX2 R39, R78 ;  /* 0x0000004e00277308 */ /* 0x0003e20000000800 */
[----:B------:R-:W-:Y:S01]  /*33a0*/  FADD R81, R79, -12583039 ;  /* 0xcb40007f4f517421 */ /* 0x000fe20000000000 */
[----:B------:R-:W-:Y:S01]  /*33b0*/  FADD R62, R85, -12583039 ;  /* 0xcb40007f553e7421 */ /* 0x000fe20000000000 */
[----:B------:R-:W-:Y:S01]  /*33c0*/  FADD R35, R86, -12583039 ;  /* 0xcb40007f56237421 */ /* 0x000fe20000000000 */
[----:B------:R-:W-:Y:S01]  /*33d0*/  FFMA R71, -R28, 1.925963033500011079e-08, R71 ;  /* 0x32a570601c477823 */ /* 0x000fe20000000147 */
[----:B------:R-:W-:Y:S01]  /*33e0*/  FFMA R80, -R29, 1.4426950216293334961, -R80 ;  /* 0x3fb8aa3b1d507823 */ /* 0x000fe20000000950 */
[----:B------:R-:W-:Y:S01]  /*33f0*/  IMAD.SHL.U32 R69, R69, 0x800000, RZ ;  /* 0x0080000045457824 */ /* 0x000fe200078e00ff */
[----:B------:R-:W-:Y:S01]  /*3400*/  SHF.L.U32 R37, R37, 0x17, RZ ;  /* 0x0000001725257819 */ /* 0x000fe200000006ff */
[----:B------:R-:W-:Y:S01]  /*3410*/  FADD R3, R83, -12583039 ;  /* 0xcb40007f53037421 */ /* 0x000fe20000000000 */
[----:B-1----:R-:W-:Y:S01]  /*3420*/  FADD R78, R82, -12583039 ;  /* 0xcb40007f524e7421 */ /* 0x002fe20000000000 */
[----:B------:R-:W-:Y:S01]  /*3430*/  FFMA R75, -R26, 1.4426950216293334961, -R75 ;  /* 0x3fb8aa3b1a4b7823 */ /* 0x000fe2000000094b */
[----:B------:R-:W-:Y:S01]  /*3440*/  ISETP.GT.U32.AND P5, PT, R0, 0x3e, PT ;  /* 0x0000003e0000780c */ /* 0x000fe20003fa4070 */
[----:B------:R-:W-:Y:S01]  /*3450*/  FFMA R81, -R30, 1.4426950216293334961, -R81 ;  /* 0x3fb8aa3b1e517823 */ /* 0x000fe20000000951 */
[----:B------:R-:W-:Y:S01]  /*3460*/  FFMA R62, -R33, 1.4426950216293334961, -R62 ;  /* 0x3fb8aa3b213e7823 */ /* 0x000fe2000000093e */
[----:B------:R-:W-:Y:S01]  /*3470*/  FFMA R35, -R34, 1.4426950216293334961, -R35 ;  /* 0x3fb8aa3b22237823 */ /* 0x000fe20000000923 */
[----:B------:R1:W-:Y:S01]  /*3480*/  MUFU.EX2 R0, R71 ;  /* 0x0000004700007308 */ /* 0x0003e20000000800 */
[----:B------:R-:W-:Y:S01]  /*3490*/  FFMA R80, -R29, 1.925963033500011079e-08, R80 ;  /* 0x32a570601d507823 */ /* 0x000fe20000000150 */
[----:B------:R-:W-:Y:S01]  /*34a0*/  FFMA R84, -R31, 1.4426950216293334961, -R78 ;  /* 0x3fb8aa3b1f547823 */ /* 0x000fe2000000094e */
[----:B------:R-:W-:Y:S01]  /*34b0*/  FFMA R72, R69, R72, 1 ;  /* 0x3f80000045487423 */ /* 0x000fe20000000048 */
[----:B------:R-:W-:Y:S01]  /*34c0*/  FFMA R69, R37, R38, 1 ;  /* 0x3f80000025457423 */ /* 0x000fe20000000026 */
[----:B------:R-:W-:-:S02]  /*34d0*/  VIADD R37, R88, 0x1800000 ;  /* 0x0180000058257836 */ /* 0x000fc40000000000 */
[----:B------:R-:W-:Y:S01]  /*34e0*/  FFMA R75, -R26, 1.925963033500011079e-08, R75 ;  /* 0x32a570601a4b7823 */ /* 0x000fe2000000014b */
[----:B------:R-:W-:Y:S01]  /*34f0*/  FFMA R81, -R30, 1.925963033500011079e-08, R81 ;  /* 0x32a570601e517823 */ /* 0x000fe20000000151 */
[----:B------:R-:W-:Y:S01]  /*3500*/  FFMA R62, -R33, 1.925963033500011079e-08, R62 ;  /* 0x32a57060213e7823 */ /* 0x000fe2000000013e */
[----:B-1----:R-:W-:Y:S01]  /*3510*/  FFMA R71, -R32, 1.4426950216293334961, -R3 ;  /* 0x3fb8aa3b20477823 */ /* 0x002fe20000000903 */
[----:B------:R-:W-:Y:S01]  /*3520*/  FFMA R35, -R34, 1.925963033500011079e-08, R35 ;  /* 0x32a5706022237823 */ /* 0x000fe20000000123 */
[----:B------:R-:W-:Y:S01]  /*3530*/  FFMA R84, -R31, 1.925963033500011079e-08, R84 ;  /* 0x32a570601f547823 */ /* 0x000fe20000000154 */
[----:B------:R-:W1:Y:S01]  /*3540*/  MUFU.EX2 R80, R80 ;  /* 0x0000005000507308 */ /* 0x000e620000000800 */
[----:B------:R-:W-:Y:S01]  /*3550*/  FFMA R71, -R32, 1.925963033500011079e-08, R71 ;  /* 0x32a5706020477823 */ /* 0x000fe20000000147 */
[----:B------:R-:W-:Y:S01]  /*3560*/  LOP3.LUT R37, R37, 0x7f800000, RZ, 0xc0, !PT ;  /* 0x7f80000025257812 */ /* 0x000fe200078ec0ff */
[----:B------:R-:W-:Y:S01]  /*3570*/  IMAD.SHL.U32 R73, R73, 0x800000, RZ ;  /* 0x0080000049497824 */ /* 0x000fe200078e00ff */
[----:B------:R-:W-:Y:S01]  /*3580*/  SHF.L.U32 R79, R79, 0x17, RZ ;  /* 0x000000174f4f7819 */ /* 0x000fe200000006ff */
[----:B------:R-:W-:Y:S01]  /*3590*/  IMAD.SHL.U32 R76, R76, 0x800000, RZ ;  /* 0x008000004c4c7824 */ /* 0x000fe200078e00ff */
[----:B------:R-:W-:Y:S01]  /*35a0*/  ISETP.GT.U32.AND P2, PT, R37, 0x1ffffff, PT ;  /* 0x01ffffff2500780c */ /* 0x000fe20003f44070 */
[----:B------:R-:W-:Y:S01]  /*35b0*/  IMAD.SHL.U32 R82, R82, 0x800000, RZ ;  /* 0x0080000052527824 */ /* 0x000fe200078e00ff */
[----:B------:R1:W2:Y:S01]  /*35c0*/  MUFU.EX2 R78, R81 ;  /* 0x00000051004e7308 */ /* 0x0002a20000000800 */
[----:B------:R-:W-:Y:S01]  /*35d0*/  SHF.L.U32 R77, R77, 0x17, RZ ;  /* 0x000000174d4d7819 */ /* 0x000fe200000006ff */
[----:B------:R-:W-:Y:S01]  /*35e0*/  IMAD.SHL.U32 R61, R61, 0x800000, RZ ;  /* 0x008000003d3d7824 */ /* 0x000fe200078e00ff */
[----:B------:R-:W-:Y:S01]  /*35f0*/  SHF.L.U32 R85, R85, 0x17, RZ ;  /* 0x0000001755557819 */ /* 0x000fe200000006ff */
[----:B------:R-:W-:Y:S01]  /*3600*/  IMAD.SHL.U32 R67, R67, 0x800000, RZ ;  /* 0x0080000043437824 */ /* 0x000fe200078e00ff */
[----:B------:R-:W-:Y:S01]  /*3610*/  BSSY B1, `(.L_x_56) ;  /* 0x000001e000017945 */ /* 0x000fe20003800000 */
[----:B------:R-:W-:-:S02]  /*3620*/  IMAD.SHL.U32 R74, R74, 0x800000, RZ ;  /* 0x008000004a4a7824 */ /* 0x000fc400078e00ff */
[----:B------:R-:W-:Y:S01]  /*3630*/  FFMA R61, R61, R66, 1 ;  /* 0x3f8000003d3d7423 */ /* 0x000fe20000000042 */
[----:B------:R-:W3:Y:S01]  /*3640*/  MUFU.EX2 R3, R84 ;  /* 0x0000005400037308 */ /* 0x000ee20000000800 */
[----:B------:R-:W-:Y:S02]  /*3650*/  IMAD.SHL.U32 R83, R83, 0x800000, RZ ;  /* 0x0080000053537824 */ /* 0x000fe400078e00ff */
[----:B-1----:R-:W-:Y:S01]  /*3660*/  FFMA R81, R73, R80, 1 ;  /* 0x3f80000049517423 */ /* 0x002fe20000000050 */
[----:B------:R-:W-:Y:S02]  /*3670*/  IMAD.SHL.U32 R86, R86, 0x800000, RZ ;  /* 0x0080000056567824 */ /* 0x000fe400078e00ff */
[----:B------:R-:W-:Y:S02]  /*3680*/  FFMA R67, R67, R70, 1 ;  /* 0x3f80000043437423 */ /* 0x000fe40000000046 */
[----:B------:R-:W1:Y:S01]  /*3690*/  MUFU.EX2 R75, R75 ;  /* 0x0000004b004b7308 */ /* 0x000e620000000800 */
[----:B--2---:R-:W-:-:S07]  /*36a0*/  FFMA R80, R79, R78, 1 ;  /* 0x3f8000004f507423 */ /* 0x004fce000000004e */
[----:B------:R2:W4:Y:S01]  /*36b0*/  MUFU.EX2 R36, R71 ;  /* 0x0000004700247308 */ /* 0x0005220000000800 */
[----:B---3--:R-:W-:-:S07]  /*36c0*/  FFMA R79, R82, R3, 1 ;  /* 0x3f800000524f7423 */ /* 0x008fce0000000003 */
[----:B------:R-:W3:Y:S01]  /*36d0*/  MUFU.EX2 R62, R62 ;  /* 0x0000003e003e7308 */ /* 0x000ee20000000800 */
[----:B--2---:R-:W-:Y:S01]  /*36e0*/  FFMA R71, R76, R39, 1 ;  /* 0x3f8000004c477423 */ /* 0x004fe20000000027 */
[----:B-1----:R-:W-:Y:S01]  /*36f0*/  FFMA R74, R74, R75, 1 ;  /* 0x3f8000004a4a7423 */ /* 0x002fe2000000004b */
[----:B------:R-:W-:-:S05]  /*3700*/  FFMA R76, R77, R0, 1 ;  /* 0x3f8000004d4c7423 */ /* 0x000fca0000000000 */
[----:B------:R-:W1:Y:S01]  /*3710*/  MUFU.EX2 R35, R35 ;  /* 0x0000002300237308 */ /* 0x000e620000000800 */
[----:B----4-:R-:W-:Y:S01]  /*3720*/  FFMA R82, R83, R36, 1 ;  /* 0x3f80000053527423 */ /* 0x010fe20000000024 */
[----:B---3--:R-:W-:Y:S01]  /*3730*/  FFMA R85, R85, R62, 1 ;  /* 0x3f80000055557423 */ /* 0x008fe2000000003e */
[----:B-1----:R-:W-:Y:S01]  /*3740*/  FFMA R86, R86, R35, 1 ;  /* 0x3f80000056567423 */ /* 0x002fe20000000023 */
[----:B------:R-:W-:Y:S06]  /*3750*/  @P2 BRA `(.L_x_57) ;  /* 0x0000000000142947 */ /* 0x000fec0003800000 */
[----:B------:R-:W-:Y:S01]  /*3760*/  IMAD.MOV.U32 R3, RZ, RZ, R88 ;  /* 0x000000ffff037224 */ /* 0x000fe200078e0058 */
[----:B------:R-:W-:-:S07]  /*3770*/  MOV R77, 0x3790 ;  /* 0x00003790004d7802 */ /* 0x000fce0000000f00 */
[----:B------:R-:W-:Y:S05]  /*3780*/  CALL.REL.NOINC `($__internal_0_$__cuda_sm20_rcp_rn_f32_slowpath) ;  /* 0x0000006c00247944 */ /* 0x000fea0003c00000 */
[----:B------:R-:W-:Y:S01]  /*3790*/  MOV R35, R3 ;  /* 0x0000000300237202 */ /* 0x000fe20000000f00 */
[----:B------:R-:W-:Y:S06]  /*37a0*/  BRA `(.L_x_58) ;  /* 0x0000000000107947 */ /* 0x000fec0003800000 */
.L_x_57:
[----:B------:R-:W1:Y:S02]  /*37b0*/  MUFU.RCP R35, R88 ;  /* 0x0000005800237308 */ /* 0x000e640000001000 */
[----:B-1----:R-:W-:-:S04]  /*37c0*/  FFMA R0, R88, R35, -1 ;  /* 0xbf80000058007423 */ /* 0x002fc80000000023 */
[----:B------:R-:W-:-:S04]  /*37d0*/  FADD.FTZ R0, -R0, -RZ ;  /* 0x800000ff00007221 */ /* 0x000fc80000010100 */
[----:B------:R-:W-:-:S07]  /*37e0*/  FFMA R35, R35, R0, R35 ;  /* 0x0000000023237223 */ /* 0x000fce0000000023 */
.L_x_58:
[----:B------:R-:W-:Y:S05]  /*37f0*/  BSYNC B1 ;  /* 0x0000000000017941 */ /* 0x000fea0003800000 */
.L_x_56:
[----:B------:R-:W-:Y:S01]  /*3800*/  VIADD R0, R61, 0x1800000 ;  /* 0x018000003d007836 */ /* 0x000fe20000000000 */
[----:B------:R-:W-:Y:S04]  /*3810*/  BSSY B1, `(.L_x_59) ;  /* 0x000000d000017945 */ /* 0x000fe80003800000 */
[----:B------:R-:W-:-:S04]  /*3820*/  LOP3.LUT R0, R0, 0x7f800000, RZ, 0xc0, !PT ;  /* 0x7f80000000007812 */ /* 0x000fc800078ec0ff */
[----:B------:R-:W-:-:S13]  /*3830*/  ISETP.GT.U32.AND P2, PT, R0, 0x1ffffff, PT ;  /* 0x01ffffff0000780c */ /* 0x000fda0003f44070 */
[----:B------:R-:W-:Y:S05]  /*3840*/  @P2 BRA `(.L_x_60) ;  /* 0x0000000000142947 */ /* 0x000fea0003800000 */
[----:B------:R-:W-:Y:S01]  /*3850*/  IMAD.MOV.U32 R3, RZ, RZ, R61 ;  /* 0x000000ffff037224 */ /* 0x000fe200078e003d */
[----:B------:R-:W-:-:S07]  /*3860*/  MOV R77, 0x3880 ;  /* 0x00003880004d7802 */ /* 0x000fce0000000f00 */
[----:B------:R-:W-:Y:S05]  /*3870*/  CALL.REL.NOINC `($__internal_0_$__cuda_sm20_rcp_rn_f32_slowpath) ;  /* 0x0000006800e87944 */ /* 0x000fea0003c00000 */
[----:B------:R-:W-:Y:S01]  /*3880*/  MOV R38, R3 ;  /* 0x0000000300267202 */ /* 0x000fe20000000f00 */
[----:B------:R-:W-:Y:S06]  /*3890*/  BRA `(.L_x_61) ;  /* 0x0000000000107947 */ /* 0x000fec0003800000 */
.L_x_60:
[----:B------:R-:W1:Y:S02]  /*38a0*/  MUFU.RCP R38, R61 ;  /* 0x0000003d00267308 */ /* 0x000e640000001000 */
[----:B-1----:R-:W-:-:S04]  /*38b0*/  FFMA R0, R61, R38, -1 ;  /* 0xbf8000003d007423 */ /* 0x002fc80000000026 */
[----:B------:R-:W-:-:S04]  /*38c0*/  FADD.FTZ R3, -R0, -RZ ;  /* 0x800000ff00037221 */ /* 0x000fc80000010100 */
[----:B------:R-:W-:-:S07]  /*38d0*/  FFMA R38, R38, R3, R38 ;  /* 0x0000000326267223 */ /* 0x000fce0000000026 */
.L_x_61:
[----:B------:R-:W-:Y:S05]  /*38e0*/  BSYNC B1 ;  /* 0x0000000000017941 */ /* 0x000fea0003800000 */
.L_x_59:
        /* <DEDUP_REMOVED lines=10> */
.L_x_63:
[----:B------:R-:W1:Y:S02]  /*3990*/  MUFU.RCP R39, R68 ;  /* 0x0000004400277308 */ /* 0x000e640000001000 */
[----:B-1----:R-:W-:-:S04]  /*39a0*/  FFMA R0, R68, R39, -1 ;  /* 0xbf80000044007423 */ /* 0x002fc80000000027 */
[----:B------:R-:W-:-:S04]  /*39b0*/  FADD.FTZ R0, -R0, -RZ ;  /* 0x800000ff00007221 */ /* 0x000fc80000010100 */
[----:B------:R-:W-:-:S07]  /*39c0*/  FFMA R39, R39, R0, R39 ;  /* 0x0000000027277223 */ /* 0x000fce0000000027 */
.L_x_64:
[----:B------:R-:W-:Y:S05]  /*39d0*/  BSYNC B1 ;  /* 0x0000000000017941 */ /* 0x000fea0003800000 */
.L_x_62:
        /* <DEDUP_REMOVED lines=10> */
.L_x_66:
[----:B------:R-:W1:Y:S02]  /*3a80*/  MUFU.RCP R62, R65 ;  /* 0x00000041003e7308 */ /* 0x000e640000001000 */
[----:B-1----:R-:W-:-:S04]  /*3a90*/  FFMA R0, R65, R62, -1 ;  /* 0xbf80000041007423 */ /* 0x002fc8000000003e */
[----:B------:R-:W-:-:S04]  /*3aa0*/  FADD.FTZ R3, -R0, -RZ ;  /* 0x800000ff00037221 */ /* 0x000fc80000010100 */
[----:B------:R-:W-:-:S07]  /*3ab0*/  FFMA R62, R62, R3, R62 ;  /* 0x000000033e3e7223 */ /* 0x000fce000000003e */
.L_x_67:
[----:B------:R-:W-:Y:S05]  /*3ac0*/  BSYNC B1 ;  /* 0x0000000000017941 */ /* 0x000fea0003800000 */
.L_x_65:
        /* <DEDUP_REMOVED lines=10> */
.L_x_69:
[----:B------:R-:W1:Y:S02]  /*3b70*/  MUFU.RCP R66, R67 ;  /* 0x0000004300427308 */ /* 0x000e640000001000 */
[----:B-1----:R-:W-:-:S04]  /*3b80*/  FFMA R0, R67, R66, -1 ;  /* 0xbf80000043007423 */ /* 0x002fc80000000042 */
[----:B------:R-:W-:-:S04]  /*3b90*/  FADD.FTZ R3, -R0, -RZ ;  /* 0x800000ff00037221 */ /* 0x000fc80000010100 */
[----:B------:R-:W-:-:S07]  /*3ba0*/  FFMA R66, R66, R3, R66 ;  /* 0x0000000342427223 */ /* 0x000fce0000000042 */
.L_x_70:
[----:B------:R-:W-:Y:S05]  /*3bb0*/  BSYNC B1 ;  /* 0x0000000000017941 */ /* 0x000fea0003800000 */
.L_x_68:
        /* <DEDUP_REMOVED lines=10> */
.L_x_72:
[----:B------:R-:W1:Y:S02]  /*3c60*/  MUFU.RCP R61, R72 ;  /* 0x00000048003d7308 */ /* 0x000e640000001000 */
[----:B-1----:R-:W-:-:S04]  /*3c70*/  FFMA R0, R72, R61, -1 ;  /* 0xbf80000048007423 */ /* 0x002fc8000000003d */
[----:B------:R-:W-:-:S04]  /*3c80*/  FADD.FTZ R0, -R0, -RZ ;  /* 0x800000ff00007221 */ /* 0x000fc80000010100 */
[----:B------:R-:W-:-:S07]  /*3c90*/  FFMA R61, R61, R0, R61 ;  /* 0x000000003d3d7223 */ /* 0x000fce000000003d */
.L_x_73:
[----:B------:R-:W-:Y:S05]  /*3ca0*/  BSYNC B1 ;  /* 0x0000000000017941 */ /* 0x000fea0003800000 */
.L_x_71:
        /* <DEDUP_REMOVED lines=10> */
.L_x_75:
[----:B------:R-:W1:Y:S02]  /*3d50*/  MUFU.RCP R68, R69 ;  /* 0x0000004500447308 */ /* 0x000e640000001000 */
[----:B-1----:R-:W-:-:S04]  /*3d60*/  FFMA R0, R69, R68, -1 ;  /* 0xbf80000045007423 */ /* 0x002fc80000000044 */
[----:B------:R-:W-:-:S04]  /*3d70*/  FADD.FTZ R3, -R0, -RZ ;  /* 0x800000ff00037221 */ /* 0x000fc80000010100 */
[----:B------:R-:W-:-:S07]  /*3d80*/  FFMA R68, R68, R3, R68 ;  /* 0x0000000344447223 */ /* 0x000fce0000000044 */
.L_x_76:
[----:B------:R-:W-:Y:S05]  /*3d90*/  BSYNC B1 ;  /* 0x0000000000017941 */ /* 0x000fea0003800000 */
.L_x_74:
        /* <DEDUP_REMOVED lines=10> */
.L_x_78:
[----:B------:R-:W1:Y:S02]  /*3e40*/  MUFU.RCP R65, R74 ;  /* 0x0000004a00417308 */ /* 0x000e640000001000 */
[----:B-1----:R-:W-:-:S04]  /*3e50*/  FFMA R0, R74, R65, -1 ;  /* 0xbf8000004a007423 */ /* 0x002fc80000000041 */
[----:B------:R-:W-:-:S04]  /*3e60*/  FADD.FTZ R0, -R0, -RZ ;  /* 0x800000ff00007221 */ /* 0x000fc80000010100 */
[----:B------:R-:W-:-:S07]  /*3e70*/  FFMA R65, R65, R0, R65 ;  /* 0x0000000041417223 */ /* 0x000fce0000000041 */
.L_x_79:
[----:B------:R-:W-:Y:S05]  /*3e80*/  BSYNC B1 ;  /* 0x0000000000017941 */ /* 0x000fea0003800000 */
.L_x_77:
        /* <DEDUP_REMOVED lines=10> */
.L_x_81:
[----:B------:R-:W1:Y:S02]  /*3f30*/  MUFU.RCP R70, R71 ;  /* 0x0000004700467308 */ /* 0x000e640000001000 */
[----:B-1----:R-:W-:-:S04]  /*3f40*/  FFMA R0, R71, R70, -1 ;  /* 0xbf80000047007423 */ /* 0x002fc80000000046 */
[----:B------:R-:W-:-:S04]  /*3f50*/  FADD.FTZ R3, -R0, -RZ ;  /* 0x800000ff00037221 */ /* 0x000fc80000010100 */
[----:B------:R-:W-:-:S07]  /*3f60*/  FFMA R70, R70, R3, R70 ;  /* 0x0000000346467223 */ /* 0x000fce0000000046 */
.L_x_82:
[----:B------:R-:W-:Y:S05]  /*3f70*/  BSYNC B1 ;  /* 0x0000000000017941 */ /* 0x000fea0003800000 */
.L_x_80:
        /* <DEDUP_REMOVED lines=10> */
.L_x_84:
[----:B------:R-:W1:Y:S02]  /*4020*/  MUFU.RCP R67, R76 ;  /* 0x0000004c00437308 */ /* 0x000e640000001000 */
[----:B-1----:R-:W-:-:S04]  /*4030*/  FFMA R0, R76, R67, -1 ;  /* 0xbf8000004c007423 */ /* 0x002fc80000000043 */
[----:B------:R-:W-:-:S04]  /*4040*/  FADD.FTZ R0, -R0, -RZ ;  /* 0x800000ff00007221 */ /* 0x000fc80000010100 */
[----:B------:R-:W-:-:S07]  /*4050*/  FFMA R67, R67, R0, R67 ;  /* 0x0000000043437223 */ /* 0x000fce0000000043 */
.L_x_85:
[----:B------:R-:W-:Y:S05]  /*4060*/  BSYNC B1 ;  /* 0x0000000000017941 */ /* 0x000fea0003800000 */
.L_x_83:
        /* <DEDUP_REMOVED lines=10> */
.L_x_87:
[----:B------:R-:W1:Y:S02]  /*4110*/  MUFU.RCP R72, R81 ;  /* 0x0000005100487308 */ /* 0x000e640000001000 */
[----:B-1----:R-:W-:-:S04]  /*4120*/  FFMA R0, R81, R72, -1 ;  /* 0xbf80000051007423 */ /* 0x002fc80000000048 */
[----:B------:R-:W-:-:S04]  /*4130*/  FADD.FTZ R3, -R0, -RZ ;  /* 0x800000ff00037221 */ /* 0x000fc80000010100 */
[----:B------:R-:W-:-:S07]  /*4140*/  FFMA R72, R72, R3, R72 ;  /* 0x0000000348487223 */ /* 0x000fce0000000048 */
.L_x_88:
[----:B------:R-:W-:Y:S05]  /*4150*/  BSYNC B1 ;  /* 0x0000000000017941 */ /* 0x000fea0003800000 */
.L_x_86:
        /* <DEDUP_REMOVED lines=10> */
.L_x_90:
[----:B------:R-:W1:Y:S02]  /*4200*/  MUFU.RCP R69, R80 ;  /* 0x0000005000457308 */ /* 0x000e640000001000 */
[----:B-1----:R-:W-:-:S04]  /*4210*/  FFMA R0, R80, R69, -1 ;  /* 0xbf80000050007423 */ /* 0x002fc80000000045 */
[----:B------:R-:W-:-:S04]  /*4220*/  FADD.FTZ R0, -R0, -RZ ;  /* 0x800000ff00007221 */ /* 0x000fc80000010100 */
[----:B------:R-:W-:-:S07]  /*4230*/  FFMA R69, R69, R0, R69 ;  /* 0x0000000045457223 */ /* 0x000fce0000000045 */
.L_x_91:
[----:B------:R-:W-:Y:S05]  /*4240*/  BSYNC B1 ;  /* 0x0000000000017941 */ /* 0x000fea0003800000 */
.L_x_89:
        /* <DEDUP_REMOVED lines=10> */
.L_x_93:
[----:B------:R-:W1:Y:S02]  /*42f0*/  MUFU.RCP R74, R79 ;  /* 0x0000004f004a7308 */ /* 0x000e640000001000 */
[----:B-1----:R-:W-:-:S04]  /*4300*/  FFMA R0, R79, R74, -1 ;  /* 0xbf8000004f007423 */ /* 0x002fc8000000004a */
[----:B------:R-:W-:-:S04]  /*4310*/  FADD.FTZ R3, -R0, -RZ ;  /* 0x800000ff00037221 */ /* 0x000fc80000010100 */
[----:B------:R-:W-:-:S07]  /*4320*/  FFMA R74, R74, R3, R74 ;  /* 0x000000034a4a7223 */ /* 0x000fce000000004a */
.L_x_94:
[----:B------:R-:W-:Y:S05]  /*4330*/  BSYNC B1 ;  /* 0x0000000000017941 */ /* 0x000fea0003800000 */
.L_x_92:
        /* <DEDUP_REMOVED lines=10> */
.L_x_96:
[----:B------:R-:W1:Y:S02]  /*43e0*/  MUFU.RCP R71, R82 ;  /* 0x0000005200477308 */ /* 0x000e640000001000 */
[----:B-1----:R-:W-:-:S04]  /*43f0*/  FFMA R0, R82, R71, -1 ;  /* 0xbf80000052007423 */ /* 0x002fc80000000047 */
[----:B------:R-:W-:-:S04]  /*4400*/  FADD.FTZ R0, -R0, -RZ ;  /* 0x800000ff00007221 */ /* 0x000fc80000010100 */
[----:B------:R-:W-:-:S07]  /*4410*/  FFMA R71, R71, R0, R71 ;  /* 0x0000000047477223 */ /* 0x000fce0000000047 */
.L_x_97:
[----:B------:R-:W-:Y:S05]  /*4420*/  BSYNC B1 ;  /* 0x0000000000017941 */ /* 0x000fea0003800000 */
.L_x_95:
        /* <DEDUP_REMOVED lines=10> */
.L_x_99:
[----:B------:R-:W1:Y:S02]  /*44d0*/  MUFU.RCP R76, R85 ;  /* 0x00000055004c7308 */ /* 0x000e640000001000 */
[----:B-1----:R-:W-:-:S04]  /*44e0*/  FFMA R0, R85, R76, -1 ;  /* 0xbf80000055007423 */ /* 0x002fc8000000004c */
[----:B------:R-:W-:-:S04]  /*44f0*/  FADD.FTZ R3, -R0, -RZ ;  /* 0x800000ff00037221 */ /* 0x000fc80000010100 */
[----:B------:R-:W-:-:S07]  /*4500*/  FFMA R76, R76, R3, R76 ;  /* 0x000000034c4c7223 */ /* 0x000fce000000004c */
.L_x_100:
[----:B------:R-:W-:Y:S05]  /*4510*/  BSYNC B1 ;  /* 0x0000000000017941 */ /* 0x000fea0003800000 */
.L_x_98:
        /* <DEDUP_REMOVED lines=8> */
[----:B------:R-:W-:Y:S05]  /*45a0*/  BRA `(.L_x_103) ;  /* 0x0000000000107947 */ /* 0x000fea0003800000 */
.L_x_102:
[----:B------:R-:W1:Y:S02]  /*45b0*/  MUFU.RCP R3, R86 ;  /* 0x0000005600037308 */ /* 0x000e640000001000 */
[----:B-1----:R-:W-:-:S04]  /*45c0*/  FFMA R0, R86, R3, -1 ;  /* 0xbf80000056007423 */ /* 0x002fc80000000003 */
[----:B------:R-:W-:-:S04]  /*45d0*/  FADD.FTZ R0, -R0, -RZ ;  /* 0x800000ff00007221 */ /* 0x000fc80000010100 */
[----:B------:R-:W-:-:S07]  /*45e0*/  FFMA R3, R3, R0, R3 ;  /* 0x0000000003037223 */ /* 0x000fce0000000003 */
.L_x_103:
[----:B------:R-:W-:Y:S05]  /*45f0*/  BSYNC B1 ;  /* 0x0000000000017941 */ /* 0x000fea0003800000 */
.L_x_101:
[----:B------:R-:W-:Y:S01]  /*4600*/  FMUL R38, R15, R38 ;  /* 0x000000260f267220 */ /* 0x000fe20000400000 */
[C---:B------:R-:W-:Y:S01]  /*4610*/  SHF.L.U32 R15, R18.reuse, 0x5, RZ ;  /* 0x00000005120f7819 */ /* 0x040fe200000006ff */
[----:B------:R-:W-:Y:S02]  /*4620*/  IMAD.SHL.U32 R0, R18, 0x10, RZ ;  /* 0x0000001012007824 */ /* 0x000fe400078e00ff */
[----:B------:R-:W-:Y:S01]  /*4630*/  FMUL R35, R14, R35 ;  /* 0x000000230e237220 */ /* 0x000fe20000400000 */
[----:B------:R-:W-:Y:S01]  /*4640*/  FMUL R62, R21, R62 ;  /* 0x0000003e153e7220 */ /* 0x000fe20000400000 */
[----:B------:R-:W-:Y:S01]  /*4650*/  SHF.R.U32.HI R21, RZ, 0x1, R18 ;  /* 0x00000001ff157819 */ /* 0x000fe20000011612 */
[----:B------:R-:W-:Y:S01]  /*4660*/  FMUL R68, R25, R68 ;  /* 0x0000004419447220 */ /* 0x000fe20000400000 */
[----:B------:R-:W-:Y:S01]  /*4670*/  LOP3.LUT R14, R15, 0xc0, RZ, 0xc0, !PT ;  /* 0x000000c00f0e7812 */ /* 0x000fe200078ec0ff */
[----:B------:R-:W-:Y:S01]  /*4680*/  FMUL R65, R26, R65 ;  /* 0x000000411a417220 */ /* 0x000fe20000400000 */
[----:B------:R-:W-:Y:S01]  /*4690*/  LOP3.LUT R0, R0, 0xe00, RZ, 0xc0, !PT ;  /* 0x00000e0000007812 */ /* 0x000fe200078ec0ff */
[----:B------:R-:W-:Y:S01]  /*46a0*/  FMUL R70, R27, R70 ;  /* 0x000000461b467220 */ /* 0x000fe20000400000 */
[----:B------:R-:W-:Y:S01]  /*46b0*/  LOP3.LUT R14, R14, 0x8, R21, 0xf8, !PT ;  /* 0x000000080e0e7812 */ /* 0x000fe200078ef815 */
[----:B------:R-:W-:Y:S01]  /*46c0*/  IMAD.SHL.U32 R21, R18, 0x4, RZ ;  /* 0x0000000412157824 */ /* 0x000fe200078e00ff */
[--C-:B------:R-:W-:Y:S01]  /*46d0*/  LOP3.LUT R0, R0, 0x20, R15.reuse, 0xf8, !PT ;  /* 0x0000002000007812 */ /* 0x100fe200078ef80f */
[----:B------:R-:W-:Y:S01]  /*46e0*/  FMUL R67, R28, R67 ;  /* 0x000000431c437220 */ /* 0x000fe20000400000 */
[----:B------:R-:W-:Y:S01]  /*46f0*/  LOP3.LUT P2, RZ, R18, 0x4, RZ, 0xc0, !PT ;  /* 0x0000000412ff7812 */ /* 0x000fe2000784c0ff */
[----:B------:R-:W-:Y:S01]  /*4700*/  FMUL R39, R20, R39 ;  /* 0x0000002714277220 */ /* 0x000fe20000400000 */
[----:B------:R-:W-:Y:S01]  /*4710*/  LOP3.LUT R0, R0, 0x100, R15, 0xf8, !PT ;  /* 0x0000010000007812 */ /* 0x000fe200078ef80f */
[----:B------:R-:W-:Y:S01]  /*4720*/  IMAD.MOV.U32 R15, RZ, RZ, 0x20 ;  /* 0x00000020ff0f7424 */ /* 0x000fe200078e00ff */
[----:B------:R-:W-:Y:S01]  /*4730*/  LOP3.LUT R21, R14, 0x18, R21, 0x78, !PT ;  /* 0x000000180e157812 */ /* 0x000fe200078e7815 */
[----:B------:R-:W-:Y:S01]  /*4740*/  FMUL R66, R23, R66 ;  /* 0x0000004217427220 */ /* 0x000fe20000400000 */
[----:B------:R-:W-:Y:S01]  /*4750*/  FMUL R61, R24, R61 ;  /* 0x0000003d183d7220 */ /* 0x000fe20000400000 */
[----:B------:R-:W-:Y:S01]  /*4760*/  FMUL R74, R31, R74 ;  /* 0x0000004a1f4a7220 */ /* 0x000fe20000400000 */
[----:B------:R-:W-:Y:S01]  /*4770*/  LOP3.LUT R14, R0, R21, RZ, 0xfc, !PT ;  /* 0x00000015000e7212 */ /* 0x000fe200078efcff */
[----:B------:R-:W-:Y:S01]  /*4780*/  FMUL R71, R32, R71 ;  /* 0x0000004720477220 */ /* 0x000fe20000400000 */
[----:B------:R-:W-:Y:S01]  /*4790*/  MOV R21, UR48 ;  /* 0x0000003000157c02 */ /* 0x000fe20008000f00 */
[----:B------:R-:W-:Y:S01]  /*47a0*/  FMUL R72, R29, R72 ;  /* 0x000000481d487220 */ /* 0x000fe20000400000 */
[----:B------:R-:W-:Y:S01]  /*47b0*/  FMUL R69, R30, R69 ;  /* 0x000000451e457220 */ /* 0x000fe20000400000 */
[----:B------:R-:W-:Y:S01]  /*47c0*/  FMUL R76, R33, R76 ;  /* 0x0000004c214c7220 */ /* 0x000fe20000400000 */
[----:B------:R-:W-:Y:S01]  /*47d0*/  FMUL R3, R34, R3 ;  /* 0x0000000322037220 */ /* 0x000fe20000400000 */
[----:B------:R-:W-:Y:S01]  /*47e0*/  IMAD R0, R21, 0x1000, R14 ;  /* 0x0000100015007824 */ /* 0x000fe200078e020e */
[----:B------:R-:W-:Y:S01]  /*47f0*/  SEL R15, R15, 0xffffffe0, !P2 ;  /* 0xffffffe00f0f7807 */ /* 0x000fe20005000000 */
[----:B------:R-:W-:Y:S05]  /*4800*/  WARPSYNC.ALL ;  /* 0x0000000000007948 */ /* 0x000fea0003800000 */
[----:B------:R-:W-:Y:S01]  /*4810*/  LEA R20, R0, UR52, 0x1 ;  /* 0x0000003400147c11 */ /* 0x000fe2000f8e08ff */
[----:B------:R-:W-:Y:S01]  /*4820*/  BSSY B0, `(.L_x_104) ;  /* 0x000001a000007945 */ /* 0x000fe20003800000 */
[----:B------:R-:W-:-:S02]  /*4830*/  F2FP.F16.F32.PACK_AB R27, R65, R68 ;  /* 0x00000044411b723e */ /* 0x000fc400000000ff */
[----:B------:R-:W-:Y:S02]  /*4840*/  F2FP.F16.F32.PACK_AB R68, R67, R70 ;  /* 0x000000464344723e */ /* 0x000fe400000000ff */
[----:B------:R-:W-:Y:S02]  /*4850*/  F2FP.F16.F32.PACK_AB R24, R38, R35 ;  /* 0x000000232618723e */ /* 0x000fe400000000ff */
[----:B------:R-:W-:Y:S02]  /*4860*/  F2FP.F16.F32.PACK_AB R25, R62, R39 ;  /* 0x000000273e19723e */ /* 0x000fe400000000ff */
[----:B------:R-:W-:Y:S02]  /*4870*/  F2FP.F16.F32.PACK_AB R26, R61, R66 ;  /* 0x000000423d1a723e */ /* 0x000fe400000000ff */
[----:B------:R-:W-:Y:S02]  /*4880*/  F2FP.F16.F32.PACK_AB R70, R71, R74 ;  /* 0x0000004a4746723e */ /* 0x000fe400000000ff */
[----:B------:R-:W-:Y:S01]  /*4890*/  F2FP.F16.F32.PACK_AB R69, R69, R72 ;  /* 0x000000484545723e */ /* 0x000fe200000000ff */
[----:B------:R1:W-:Y:S01]  /*48a0*/  STSM.16.M88.4 [R20+0x200], R24 ;  /* 0x0002001814007844 */ /* 0x0003e20000000200 */
[----:B------:R-:W-:-:S02]  /*48b0*/  F2FP.F16.F32.PACK_AB R71, R3, R76 ;  /* 0x0000004c0347723e */ /* 0x000fc400000000ff */
[----:B------:R-:W-:-:S05]  /*48c0*/  IADD3 R0, R15, 0x200, R20 ;  /* 0x000002000f007810 */ /* 0x000fca0007ffe014 */
[----:B------:R1:W-:Y:S01]  /*48d0*/  STSM.16.M88.4 [R0], R68 ;  /* 0x0000004400007844 */ /* 0x0003e20000000200 */
[----:B------:R-:W-:Y:S01]  /*48e0*/  @!PT LDS RZ, [RZ] ;  /* 0x00000000fffff984 */ /* 0x000fe20000000800 */
[----:B------:R-:W-:Y:S01]  /*48f0*/  @!PT LDS RZ, [RZ] ;  /* 0x00000000fffff984 */ /* 0x000fe20000000800 */
[----:B------:R-:W-:Y:S01]  /*4900*/  @!PT LDS RZ, [RZ] ;  /* 0x00000000fffff984 */ /* 0x000fe20000000800 */
[----:B------:R-:W-:Y:S01]  /*4910*/  @!PT LDS RZ, [RZ] ;  /* 0x00000000fffff984 */ /* 0x000fe20000000800 */
[----:B------:R2:W-:Y:S06]  /*4920*/  MEMBAR.ALL.CTA ;  /* 0x0000000000007992 */ /* 0x0005ec0000008000 */
[----:B--2---:R-:W2:Y:S02]  /*4930*/  FENCE.VIEW.ASYNC.S ;  /* 0x00000000000073c6 */ /* 0x004ea40000000000 */
[----:B--2---:R-:W-:Y:S06]  /*4940*/  BAR.SYNC.DEFER_BLOCKING 0x1, 0x100 ;  /* 0x0044000000007b1d */ /* 0x004fec0000010000 */
[----:B------:R-:W-:Y:S05]  /*4950*/  @P5 BRA `(.L_x_105) ;  /* 0x0000000000185947 */ /* 0x000fea0003800000 */
[----:B------:R-:W-:Y:S02]  /*4960*/  ULEA UR44, UR48, UR52, 0xd ;  /* 0x00000034302c7291 */ /* 0x000fe4000f8e683f */
[----:B------:R-:W-:Y:S02]  /*4970*/  UIADD3 UR4, UP0, UR56, 0x4f0, URZ ;  /* 0x000004f038047890 */ /* 0x000fe4000ff1e03f */
[----:B------:R-:W-:Y:S02]  /*4980*/  UIADD3 UR44, UR44, 0x200, URZ ;  /* 0x000002002c2c7890 */ /* 0x000fe4000fffe03f */
[----:B------:R-:W-:-:S09]  /*4990*/  UIADD3.X UR5, URZ, UR57, URZ, UP0, !UPT ;  /* 0x000000393f057290 */ /* 0x000fd200087fe43f */
[----:B------:R2:W-:Y:S02]  /*49a0*/  UTMASTG.3D [UR44], [UR4] ;  /* 0x0000002c040073b5 */ /* 0x0005e40008010000 */
[----:B--2---:R0:W-:Y:S02]  /*49b0*/  UTMACMDFLUSH ;  /* 0x00000000000079b7 */ /* 0x0041e40000000000 */
.L_x_105:
[----:B------:R-:W-:Y:S05]  /*49c0*/  BSYNC B0 ;  /* 0x0000000000007941 */ /* 0x000fea0003800000 */
.L_x_104:
[----:B------:R-:W-:Y:S01]  /*49d0*/  UIADD3 UR4, UR48, 0x1, URZ ;  /* 0x0000000130047890 */ /* 0x000fe2000fffe03f */
[----:B------:R-:W-:Y:S01]  /*49e0*/  BSSY B0, `(.L_x_106) ;  /* 0x0000008000007945 */ /* 0x000fe20003800000 */
[----:B------:R-:W-:Y:S02]  /*49f0*/  UIADD3 UR8, UR50, UR43, URZ ;  /* 0x0000002b32087290 */ /* 0x000fe4000fffe03f */
[----:B------:R-:W-:-:S04]  /*4a00*/  UISETP.NE.AND UP0, UPT, UR4, 0x3, UPT ;  /* 0x000000030400788c */ /* 0x000fc8000bf05270 */
[----:B------:R-:W-:Y:S02]  /*4a10*/  USEL UR9, URZ, 0x1, UP0 ;  /* 0x000000013f097887 */ /* 0x000fe40008000000 */
[----:B------:R-:W-:Y:S02]  /*4a20*/  USEL UR10, UR4, URZ, UP0 ;  /* 0x0000003f040a7287 */ /* 0x000fe40008000000 */
[----:B------:R-:W-:Y:S01]  /*4a30*/  ULOP3.LUT UR9, UR49, UR9, URZ, 0x3c, !UPT ;  /* 0x0000000931097292 */ /* 0x000fe2000f8e3c3f */
[----:B------:R-:W-:Y:S11]  /*4a40*/  @P5 BRA `(.L_x_107) ;  /* 0x0000000000045947 */ /* 0x000ff60003800000 */
[----:B------:R-:W-:-:S04]  /*4a50*/  DEPBAR.LE SB0, 0x1 ;  /* 0x000080400000791a */ /* 0x000fc80000000000 */
.L_x_107:
[----:B------:R-:W-:Y:S05]  /*4a60*/  BSYNC B0 ;  /* 0x0000000000007941 */ /* 0x000fea0003800000 */
.L_x_106:
[----:B------:R-:W-:Y:S01]  /*4a70*/  BAR.SYNC.DEFER_BLOCKING 0x1, 0x100 ;  /* 0x0044000000007b1d */ /* 0x000fe20000010000 */
[----:B------:R-:W-:-:S13]  /*4a80*/  ISETP.NE.AND P3, PT, RZ, UR39, PT ;  /* 0x00000027ff007c0c */ /* 0x000fda000bf65270 */
[----:B------:R-:W-:Y:S05]  /*4a90*/  @!P3 BRA `(.L_x_108) ;  /* 0x000000000034b947 */ /* 0x000fea0003800000 */
[----:B------:R-:W-:Y:S04]  /*4aa0*/  BSSY B0, `(.L_x_109) ;  /* 0x0000009000007945 */ /* 0x000fe80003800000 */
[----:B------:R-:W-:Y:S05]  /*4ab0*/  @P0 BRA `(.L_x_110) ;  /* 0x00000000001c0947 */ /* 0x000fea0003800000 */
[----:B------:R-:W-:-:S13]  /*4ac0*/  ISETP.NE.AND P3, PT, R64, 0x3, PT ;  /* 0x000000034000780c */ /* 0x000fda0003f65270 */
[----:B------:R-:W-:Y:S05]  /*4ad0*/  @!P3 BRA `(.L_x_111) ;  /* 0x000000000004b947 */ /* 0x000fea0003800000 */
[----:B------:R-:W-:Y:S01]  /*4ae0*/  BPT.TRAP 0x1 ;  /* 0x000000040000795c */ /* 0x000fe20000300000 */
.L_x_111:
[----:B------:R-:W-:-:S04]  /*4af0*/  ULEA UR4, UR38, UR52, 0x3 ;  /* 0x0000003426047291 */ /* 0x000fc8000f8e183f */
[----:B------:R-:W-:-:S04]  /*4b00*/  UIADD3 UR4, UR4, 0x98, URZ ;  /* 0x0000009804047890 */ /* 0x000fc8000fffe03f */
[----:B------:R-:W-:-:S09]  /*4b10*/  UPRMT UR4, UR51, 0x654, UR4 ;  /* 0x0000065433047896 */ /* 0x000fd20008000004 */
[----:B------:R-:W-:Y:S03]  /*4b20*/  SYNCS.ARRIVE.TRANS64.RED.A1T0 RZ, [UR4], RZ ;  /* 0x000000ffffff79a7 */ /* 0x000fe60008100404 */
.L_x_110:
[----:B------:R-:W-:Y:S05]  /*4b30*/  BSYNC B0 ;  /* 0x0000000000007941 */ /* 0x000fea0003800000 */
.L_x_109:
[----:B------:R-:W-:-:S04]  /*4b40*/  UIADD3 UR38, UR38, 0x1, URZ ;  /* 0x0000000126267890 */ /* 0x000fc8000fffe03f */
[----:B------:R-:W-:-:S04]  /*4b50*/  UISETP.NE.AND UP0, UPT, UR38, 0x3, UPT ;  /* 0x000000032600788c */ /* 0x000fc8000bf05270 */
[----:B------:R-:W-:-:S12]  /*4b60*/  USEL UR38, UR38, URZ, UP0 ;  /* 0x0000003f26267287 */ /* 0x000fd80008000000 */
.L_x_108:
[----:B------:R-:W-:Y:S01]  /*4b70*/  USHF.R.U32.HI UR4, URZ, 0x3, UR8 ;  /* 0x000000033f047899 */ /* 0x000fe20008011608 */
[----:B------:R-:W-:Y:S01]  /*4b80*/  BSSY B0, `(.L_x_112) ;  /* 0x000001d000007945 */ /* 0x000fe20003800000 */
[----:B------:R-:W-:Y:S02]  /*4b90*/  UISETP.GT.U32.AND UP0, UPT, UR8, 0x7, UPT ;  /* 0x000000070800788c */ /* 0x000fe4000bf04070 */
[----:B------:R-:W-:Y:S02]  /*4ba0*/  ULOP3.LUT UR4, UR4, 0x1, URZ, 0xc0, !UPT ;  /* 0x0000000104047892 */ /* 0x000fe4000f8ec03f */
[----:B------:R-:W-:Y:S02]  /*4bb0*/  UISETP.LT.U32.AND UP1, UPT, UR50, 0x8, UP0 ;  /* 0x000000083200788c */ /* 0x000fe40008721070 */
[----:B------:R-:W-:Y:S02]  /*4bc0*/  UISETP.NE.U32.AND UP2, UPT, UR4, 0x1, UPT ;  /* 0x000000010400788c */ /* 0x000fe4000bf45070 */
[----:B------:R-:W-:-:S02]  /*4bd0*/  USEL UR5, URZ, 0x1, !UP1 ;  /* 0x000000013f057887 */ /* 0x000fc4000c800000 */
[----:B------:R-:W-:-:S04]  /*4be0*/  UISETP.GT.U32.AND UP0, UPT, UR50, 0x7, !UP2 ;  /* 0x000000073200788c */ /* 0x000fc8000d704070 */
[----:B------:R-:W-:-:S04]  /*4bf0*/  USEL UR4, URZ, 0x1, !UP0 ;  /* 0x000000013f047887 */ /* 0x000fc8000c000000 */
[----:B------:R-:W-:Y:S01]  /*4c00*/  ULOP3.LUT UR40, UR4, UR40, UR5, 0x96, !UPT ;  /* 0x0000002804287292 */ /* 0x000fe2000f8e9605 */
[----:B------:R-:W-:Y:S11]  /*4c10*/  @P0 BRA `(.L_x_113) ;  /* 0x00000000004c0947 */ /* 0x000ff60003800000 */
[----:B------:R-:W-:-:S13]  /*4c20*/  ISETP.NE.AND P3, PT, R64, 0x3, PT ;  /* 0x000000034000780c */ /* 0x000fda0003f65270 */
[----:B------:R-:W-:Y:S05]  /*4c30*/  @!P3 BRA `(.L_x_114) ;  /* 0x000000000004b947 */ /* 0x000fea0003800000 */
[----:B------:R-:W-:Y:S01]  /*4c40*/  BPT.TRAP 0x1 ;  /* 0x000000040000795c */ /* 0x000fe20000300000 */
.L_x_114:
[----:B------:R-:W-:Y:S01]  /*4c50*/  SHF.L.U32 R12, R12, 0x1f, RZ ;  /* 0x0000001f0c0c7819 */ /* 0x000fe200000006ff */
[----:B------:R-:W-:Y:S01]  /*4c60*/  BSSY B1, `(.L_x_115) ;  /* 0x000000b000017945 */ /* 0x000fe20003800000 */
[C---:B------:R-:W-:Y:S02]  /*4c70*/  LEA R21, R13.reuse, UR52, 0x3 ;  /* 0x000000340d157c11 */ /* 0x040fe4000f8e18ff */
[----:B------:R-:W-:Y:S02]  /*4c80*/  @!P1 LEA R13, R13, R14, 0xc ;  /* 0x0000000e0d0d9211 */ /* 0x000fe400078e60ff */
[----:B------:R-:W2:Y:S01]  /*4c90*/  SYNCS.PHASECHK.TRANS64.TRYWAIT P3, [R21+URZ+0x80], R12 ;  /* 0x0000800c150075a7 */ /* 0x000ea2000806017f */
[----:B------:R-:W-:Y:S02]  /*4ca0*/  PLOP3.LUT P4, PT, PT, PT, PT, 0x8, 0x0 ;  /* 0x000000000000781c */ /* 0x000fe40003f8e170 */
[----:B------:R-:W-:Y:S02]  /*4cb0*/  @!P1 PLOP3.LUT P4, PT, P2, PT, PT, 0x80, 0x0 ;  /* 0x000000000000981c */ /* 0x000fe4000178f070 */
[----:B------:R-:W-:-:S05]  /*4cc0*/  @!P1 LEA R13, R13, UR52, 0x1 ;  /* 0x000000340d0d9c11 */ /* 0x000fca000f8e08ff */
[C---:B-1----:R-:W-:Y:S02]  /*4cd0*/  @!P1 VIADD R0, R13.reuse, 0x200 ;  /* 0x000002000d009836 */ /* 0x042fe40000000000 */
[----:B------:R-:W-:-:S04]  /*4ce0*/  @!P1 VIADD R3, R13, 0x220 ;  /* 0x000002200d039836 */ /* 0x000fc80000000000 */
[----:B------:R-:W-:Y:S01]  /*4cf0*/  @P4 IADD3 R3, R0, -0x20, RZ ;  /* 0xffffffe000034810 */ /* 0x000fe20007ffe0ff */
[----:B--2---:R-:W-:Y:S06]  /*4d00*/  @!P3 BRA `(.L_x_116) ;  /* 0x000000500060b947 */ /* 0x004fec0003800000 */
.L_x_237:
[----:B------:R-:W-:Y:S05]  /*4d10*/  BSYNC B1 ;  /* 0x0000000000017941 */ /* 0x000fea0003800000 */
.L_x_115:
[----:B------:R-:W-:Y:S05]  /*4d20*/  @!P1 WARPSYNC.ALL ;  /* 0x0000000000009948 */ /* 0x000fea0003800000 */
[----:B------:R2:W3:Y:S04]  /*4d30*/  @!P1 LDSM.16.M88.4 R8, [R13+0x200] ;  /* 0x000200000d08983b */ /* 0x0004e80000000200 */
[----:B------:R2:W4:Y:S02]  /*4d40*/  @!P1 LDSM.16.M88.4 R4, [R3] ;  /* 0x000000000304983b */ /* 0x0005240000000200 */
.L_x_113:
[----:B------:R-:W-:Y:S05]  /*4d50*/  BSYNC B0 ;  /* 0x0000000000007941 */ /* 0x000fea0003800000 */
.L_x_112:
[--C-:B-1-3--:R-:W-:Y:S02]  /*4d60*/  HADD2.F32 R0, -RZ, R8.reuse.H0_H0 ;  /* 0x20000008ff007230 */ /* 0x10afe40000004100 */
[C---:B------:R-:W-:Y:S01]  /*4d70*/  FMUL R40, R60.reuse, R40 ;  /* 0x000000283c287220 */ /* 0x040fe20000400000 */
[----:B------:R-:W-:Y:S02]  /*4d80*/  HADD2.F32 R12, -RZ, R8.H1_H1 ;  /* 0x30000008ff0c7230 */ /* 0x000fe40000004100 */
[C---:B------:R-:W-:Y:S01]  /*4d90*/  FMUL R41, R60.reuse, R41 ;  /* 0x000000293c297220 */ /* 0x040fe20000400000 */
[----:B------:R-:W-:Y:S02]  /*4da0*/  IMAD.MOV.U32 R61, RZ, RZ, 0x3bbb989d ;  /* 0x3bbb989dff3d7424 */ /* 0x000fe400078e00ff */
[----:B------:R-:W-:Y:S01]  /*4db0*/  FFMA R8, R59, R0, R40 ;  /* 0x000000003b087223 */ /* 0x000fe20000000028 */
[--C-:B------:R-:W-:Y:S02]  /*4dc0*/  HADD2.F32 R20, -RZ, R9.reuse.H0_H0 ;  /* 0x20000009ff147230 */ /* 0x100fe40000004100 */
[----:B--2---:R-:W-:Y:S01]  /*4dd0*/  FMUL R3, R60, R44 ;  /* 0x0000002c3c037220 */ /* 0x004fe20000400000 */
[----:B------:R-:W-:-:S02]  /*4de0*/  HADD2.F32 R24, -RZ, R9.H1_H1 ;  /* 0x30000009ff187230 */ /* 0x000fc40000004100 */
[----:B------:R-:W-:Y:S01]  /*4df0*/  FFMA R9, R59, R12, R41 ;  /* 0x0000000c3b097223 */ /* 0x000fe20000000029 */
[----:B------:R-:W-:Y:S02]  /*4e00*/  IMAD.MOV.U32 R65, RZ, RZ, 0x437c0000 ;  /* 0x437c0000ff417424 */ /* 0x000fe400078e00ff */
[----:B------:R-:W-:Y:S01]  /*4e10*/  FFMA.SAT R12, -R8, R61, 0.5 ;  /* 0x3f000000080c7423 */ /* 0x000fe2000000213d */
[--C-:B------:R-:W-:Y:S02]  /*4e20*/  HADD2.F32 R26, -RZ, R10.reuse.H0_H0 ;  /* 0x2000000aff1a7230 */ /* 0x100fe40000004100 */
[C---:B------:R-:W-:Y:S01]  /*4e30*/  FMUL R0, R60.reuse, R45 ;  /* 0x0000002d3c007220 */ /* 0x040fe20000400000 */
[----:B------:R-:W-:Y:S02]  /*4e40*/  HADD2.F32 R28, -RZ, R10.H1_H1 ;  /* 0x3000000aff1c7230 */ /* 0x000fe40000004100 */
[----:B------:R-:W-:Y:S01]  /*4e50*/  FMUL R10, R60, R42 ;  /* 0x0000002a3c0a7220 */ /* 0x000fe20000400000 */
[----:B------:R-:W-:Y:S01]  /*4e60*/  FFMA.RM R27, R12, R65, 12582913 ;  /* 0x4b4000010c1b7423 */ /* 0x000fe20000004041 */
[----:B------:R-:W-:Y:S01]  /*4e70*/  FFMA.SAT R12, -R9, R61, 0.5 ;  /* 0x3f000000090c7423 */ /* 0x000fe2000000213d */
[----:B------:R-:W-:-:S02]  /*4e80*/  HADD2.F32 R30, -RZ, R11.H0_H0 ;  /* 0x2000000bff1e7230 */ /* 0x000fc40000004100 */
[----:B------:R-:W-:Y:S01]  /*4e90*/  FFMA R10, R59, R20, R10 ;  /* 0x000000143b0a7223 */ /* 0x000fe2000000000a */
[----:B------:R-:W-:Y:S01]  /*4ea0*/  FADD R13, R27, -12583039 ;  /* 0xcb40007f1b0d7421 */ /* 0x000fe20000000000 */
[----:B------:R-:W-:Y:S02]  /*4eb0*/  HADD2.F32 R32, -RZ, R11.H1_H1 ;  /* 0x3000000bff207230 */ /* 0x000fe40000004100 */
[----:B------:R-:W-:Y:S01]  /*4ec0*/  FMUL R11, R60, R43 ;  /* 0x0000002b3c0b7220 */ /* 0x000fe20000400000 */
[----:B------:R-:W-:Y:S01]  /*4ed0*/  FFMA.RM R29, R12, R65, 12582913 ;  /* 0x4b4000010c1d7423 */ /* 0x000fe20000004041 */
[----:B------:R-:W-:Y:S01]  /*4ee0*/  FFMA R13, -R8, 1.4426950216293334961, -R13 ;  /* 0x3fb8aa3b080d7823 */ /* 0x000fe2000000090d */
[----:B------:R-:W-:Y:S01]  /*4ef0*/  FFMA.SAT R21, -R10, R61, 0.5 ;  /* 0x3f0000000a157423 */ /* 0x000fe2000000213d */
[C---:B------:R-:W-:Y:S01]  /*4f00*/  FFMA R11, R59.reuse, R24, R11 ;  /* 0x000000183b0b7223 */ /* 0x040fe2000000000b */
[----:B------:R-:W-:Y:S01]  /*4f10*/  FFMA R12, R59, R26, R3 ;  /* 0x0000001a3b0c7223 */ /* 0x000fe20000000003 */
[----:B------:R-:W-:Y:S01]  /*4f20*/  FADD R20, R29, -12583039 ;  /* 0xcb40007f1d147421 */ /* 0x000fe20000000000 */
[----:B------:R-:W-:Y:S01]  /*4f30*/  FFMA R3, -R8, 1.925963033500011079e-08, R13 ;  /* 0x32a5706008037823 */ /* 0x000fe2000000010d */
[----:B------:R-:W-:Y:S01]  /*4f40*/  FFMA.RM R31, R21, R65, 12582913 ;  /* 0x4b400001151f7423 */ /* 0x000fe20000004041 */
[----:B------:R-:W-:Y:S01]  /*4f50*/  FFMA R13, R59, R28, R0 ;  /* 0x0000001c3b0d7223 */ /* 0x000fe20000000000 */
[----:B------:R-:W-:Y:S01]  /*4f60*/  FFMA R0, -R9, 1.4426950216293334961, -R20 ;  /* 0x3fb8aa3b09007823 */ /* 0x000fe20000000914 */
[-C--:B------:R-:W-:Y:S01]  /*4f70*/  FFMA.SAT R23, -R11, R61.reuse, 0.5 ;  /* 0x3f0000000b177423 */ /* 0x080fe2000000213d */
[----:B------:R-:W-:Y:S01]  /*4f80*/  FADD R21, R31, -12583039 ;  /* 0xcb40007f1f157421 */ /* 0x000fe20000000000 */
[-C--:B------:R-:W-:Y:S01]  /*4f90*/  FFMA.SAT R28, -R13, R61.reuse, 0.5 ;  /* 0x3f0000000d1c7423 */ /* 0x080fe2000000213d */
[----:B------:R-:W-:Y:S01]  /*4fa0*/  FFMA.SAT R25, -R12, R61, 0.5 ;  /* 0x3f0000000c197423 */ /* 0x000fe2000000213d */
[----:B------:R-:W-:Y:S01]  /*4fb0*/  FMUL R46, R60, R46 ;  /* 0x0000002e3c2e7220 */ /* 0x000fe20000400000 */
[----:B------:R-:W-:Y:S01]  /*4fc0*/  FFMA R24, -R9, 1.925963033500011079e-08, R0 ;  /* 0x32a5706009187823 */ /* 0x000fe20000000100 */
[----:B------:R-:W-:Y:S01]  /*4fd0*/  FFMA.RM R33, R23, R65, 12582913 ;  /* 0x4b40000117217423 */ /* 0x000fe20000004041 */
[----:B----4-:R-:W-:-:S02]  /*4fe0*/  HADD2.F32 R0, -RZ, R4.H0_H0 ;  /* 0x20000004ff007230 */ /* 0x010fc40000004100 */
[----:B------:R-:W-:Y:S01]  /*4ff0*/  FFMA R23, -R10, 1.4426950216293334961, -R21 ;  /* 0x3fb8aa3b0a177823 */ /* 0x000fe20000000915 */
[----:B------:R-:W-:Y:S01]  /*5000*/  FMUL R48, R60, R48 ;  /* 0x000000303c307220 */ /* 0x000fe20000400000 */
[-C--:B------:R-:W-:Y:S01]  /*5010*/  FFMA.RM R39, R28, R65.reuse, 12582913 ;  /* 0x4b4000011c277423 */ /* 0x080fe20000004041 */
[----:B------:R-:W-:Y:S01]  /*5020*/  FFMA.RM R35, R25, R65, 12582913 ;  /* 0x4b40000119237423 */ /* 0x000fe20000004041 */
[----:B------:R1:W2:Y:S01]  /*5030*/  MUFU.EX2 R44, R3 ;  /* 0x00000003002c7308 */ /* 0x0002a20000000800 */
[----:B------:R-:W-:Y:S01]  /*5040*/  FFMA R20, R59, R30, R46 ;  /* 0x0000001e3b147223 */ /* 0x000fe2000000002e */
[----:B------:R-:W-:Y:S01]  /*5050*/  FADD R26, R33, -12583039 ;  /* 0xcb40007f211a7421 */ /* 0x000fe20000000000 */
[----:B------:R-:W-:Y:S01]  /*5060*/  FMUL R34, R60, R47 ;  /* 0x0000002f3c227220 */ /* 0x000fe20000400000 */
[----:B------:R-:W-:Y:S01]  /*5070*/  FADD R28, R39, -12583039 ;  /* 0xcb40007f271c7421 */ /* 0x000fe20000000000 */
[----:B------:R-:W-:Y:S01]  /*5080*/  FADD R37, R35, -12583039 ;  /* 0xcb40007f23257421 */ /* 0x000fe20000000000 */
[----:B------:R-:W-:Y:S01]  /*5090*/  FFMA R26, -R11, 1.4426950216293334961, -R26 ;  /* 0x3fb8aa3b0b1a7823 */ /* 0x000fe2000000091a */
[C---:B------:R-:W-:Y:S01]  /*50a0*/  FFMA R21, R59.reuse, R32, R34 ;  /* 0x000000203b157223 */ /* 0x040fe20000000022 */
[----:B------:R3:W4:Y:S01]  /*50b0*/  MUFU.EX2 R46, R24 ;  /* 0x00000018002e7308 */ /* 0x0007220000000800 */
[----:B-1----:R-:W-:Y:S01]  /*50c0*/  FFMA R3, -R10, 1.925963033500011079e-08, R23 ;  /* 0x32a570600a037823 */ /* 0x002fe20000000117 */
[----:B------:R-:W-:Y:S01]  /*50d0*/  FFMA R23, R59, R0, R48 ;  /* 0x000000003b177223 */ /* 0x000fe20000000030 */
[----:B------:R-:W-:-:S02]  /*50e0*/  HADD2.F32 R0, -RZ, R5.H0_H0 ;  /* 0x20000005ff007230 */ /* 0x000fc40000004100 */
[----:B------:R-:W-:Y:S01]  /*50f0*/  FFMA R30, -R13, 1.4426950216293334961, -R28 ;  /* 0x3fb8aa3b0d1e7823 */ /* 0x000fe2000000091c */
[----:B------:R-:W-:Y:S01]  /*5100*/  FFMA R37, -R12, 1.4426950216293334961, -R37 ;  /* 0x3fb8aa3b0c257823 */ /* 0x000fe20000000925 */
[----:B------:R-:W-:Y:S02]  /*5110*/  HADD2.F32 R4, -RZ, R4.H1_H1 ;  /* 0x30000004ff047230 */ /* 0x000fe40000004100 */
[----:B------:R-:W-:Y:S01]  /*5120*/  FFMA R25, -R11, 1.925963033500011079e-08, R26 ;  /* 0x32a570600b197823 */ /* 0x000fe2000000011a */
[----:B------:R-:W-:Y:S01]  /*5130*/  FMUL R36, R60, R49 ;  /* 0x000000313c247220 */ /* 0x000fe20000400000 */
[----:B---3--:R-:W-:Y:S02]  /*5140*/  HADD2.F32 R24, -RZ, R5.H1_H1 ;  /* 0x30000005ff187230 */ /* 0x008fe40000004100 */
[----:B------:R-:W-:Y:S01]  /*5150*/  FFMA.SAT R5, -R20, R61, 0.5 ;  /* 0x3f00000014057423 */ /* 0x000fe2000000213d */
[----:B------:R1:W3:Y:S01]  /*5160*/  MUFU.EX2 R34, R3 ;  /* 0x0000000300227308 */ /* 0x0002e20000000800 */
[----:B------:R-:W-:-:S02]  /*5170*/  HADD2.F32 R26, -RZ, R6.H0_H0 ;  /* 0x20000006ff1a7230 */ /* 0x000fc40000004100 */
[----:B------:R-:W-:Y:S01]  /*5180*/  FFMA R37, -R12, 1.925963033500011079e-08, R37 ;  /* 0x32a570600c257823 */ /* 0x000fe20000000125 */
[----:B------:R-:W-:Y:S01]  /*5190*/  FFMA.RM R41, R5, R65, 12582913 ;  /* 0x4b40000105297423 */ /* 0x000fe20000004041 */
[----:B------:R-:W-:Y:S02]  /*51a0*/  HADD2.F32 R28, -RZ, R6.H1_H1 ;  /* 0x30000006ff1c7230 */ /* 0x000fe40000004100 */
[----:B------:R-:W-:Y:S01]  /*51b0*/  FFMA.SAT R6, -R21, R61, 0.5 ;  /* 0x3f00000015067423 */ /* 0x000fe2000000213d */
[--C-:B------:R-:W-:Y:S02]  /*51c0*/  HADD2.F32 R32, -RZ, R7.reuse.H1_H1 ;  /* 0x30000007ff207230 */ /* 0x100fe40000004100 */
[----:B------:R-:W-:Y:S01]  /*51d0*/  FADD R5, R41, -12583039 ;  /* 0xcb40007f29057421 */ /* 0x000fe20000000000 */
[----:B------:R-:W-:Y:S01]  /*51e0*/  FFMA R4, R59, R4, R36 ;  /* 0x000000043b047223 */ /* 0x000fe20000000024 */
[----:B-1----:R-:W-:Y:S01]  /*51f0*/  FFMA R3, -R13, 1.925963033500011079e-08, R30 ;  /* 0x32a570600d037823 */ /* 0x002fe2000000011e */
[----:B------:R-:W-:-:S02]  /*5200*/  HADD2.F32 R30, -RZ, R7.H0_H0 ;  /* 0x20000007ff1e7230 */ /* 0x000fc40000004100 */
[----:B------:R-:W-:Y:S01]  /*5210*/  FFMA.SAT R7, -R23, R61, 0.5 ;  /* 0x3f00000017077423 */ /* 0x000fe2000000213d */
[----:B------:R-:W-:Y:S01]  /*5220*/  FFMA.RM R43, R6, R65, 12582913 ;  /* 0x4b400001062b7423 */ /* 0x000fe20000004041 */
[----:B------:R1:W-:Y:S01]  /*5230*/  MUFU.EX2 R62, R37 ;  /* 0x00000025003e7308 */ /* 0x0003e20000000800 */
[----:B------:R-:W-:Y:S01]  /*5240*/  FFMA R5, -R20, 1.4426950216293334961, -R5 ;  /* 0x3fb8aa3b14057823 */ /* 0x000fe20000000905 */
[C---:B------:R-:W-:Y:S01]  /*5250*/  FMUL R50, R60.reuse, R50 ;  /* 0x000000323c327220 */ /* 0x040fe20000400000 */
[----:B------:R-:W-:Y:S01]  /*5260*/  FADD R6, R43, -12583039 ;  /* 0xcb40007f2b067421 */ /* 0x000fe20000000000 */
[C---:B------:R-:W-:Y:S01]  /*5270*/  FMUL R52, R60.reuse, R52 ;  /* 0x000000343c347220 */ /* 0x040fe20000400000 */
[C---:B------:R-:W-:Y:S01]  /*5280*/  FMUL R38, R60.reuse, R51 ;  /* 0x000000333c267220 */ /* 0x040fe20000400000 */
[----:B------:R-:W-:Y:S01]  /*5290*/  FMUL R54, R60, R54 ;  /* 0x000000363c367220 */ /* 0x000fe20000400000 */
[----:B------:R-:W-:Y:S01]  /*52a0*/  FFMA R6, -R21, 1.4426950216293334961, -R6 ;  /* 0x3fb8aa3b15067823 */ /* 0x000fe20000000906 */
[----:B------:R5:W3:Y:S01]  /*52b0*/  MUFU.EX2 R48, R25 ;  /* 0x0000001900307308 */ /* 0x000ae20000000800 */
[----:B-1----:R-:W-:Y:S01]  /*52c0*/  FFMA.RM R37, R7, R65, 12582913 ;  /* 0x4b40000107257423 */ /* 0x002fe20000004041 */
[----:B------:R-:W-:Y:S01]  /*52d0*/  FFMA.SAT R7, -R4, R61, 0.5 ;  /* 0x3f00000004077423 */ /* 0x000fe2000000213d */
[C---:B------:R-:W-:Y:S01]  /*52e0*/  FMUL R40, R60.reuse, R53 ;  /* 0x000000353c287220 */ /* 0x040fe20000400000 */
[----:B------:R-:W-:Y:S01]  /*52f0*/  FMUL R42, R60, R55 ;  /* 0x000000373c2a7220 */ /* 0x000fe20000400000 */
[----:B------:R-:W-:Y:S01]  /*5300*/  SHF.L.U32 R27, R27, 0x17, RZ ;  /* 0x000000171b1b7819 */ /* 0x000fe200000006ff */
[----:B------:R-:W-:Y:S01]  /*5310*/  IMAD.SHL.U32 R29, R29, 0x800000, RZ ;  /* 0x008000001d1d7824 */ /* 0x000fe200078e00ff */
[----:B------:R-:W-:Y:S01]  /*5320*/  SHF.L.U32 R33, R33, 0x17, RZ ;  /* 0x0000001721217819 */ /* 0x000fe200000006ff */
[----:B------:R1:W-:Y:S01]  /*5330*/  MUFU.EX2 R66, R3 ;  /* 0x0000000300427308 */ /* 0x0003e20000000800 */
[----:B-----5:R-:W-:Y:S01]  /*5340*/  FFMA R25, -R20, 1.925963033500011079e-08, R5 ;  /* 0x32a5706014197823 */ /* 0x020fe20000000105 */
[----:B------:R-:W-:Y:S01]  /*5350*/  FFMA R5, R59, R0, R50 ;  /* 0x000000003b057223 */ /* 0x000fe20000000032 */
[----:B------:R-:W-:Y:S01]  /*5360*/  FFMA R0, -R21, 1.925963033500011079e-08, R6 ;  /* 0x32a5706015007823 */ /* 0x000fe20000000106 */
[C---:B------:R-:W-:Y:S01]  /*5370*/  FFMA R6, R59.reuse, R24, R38 ;  /* 0x000000183b067223 */ /* 0x040fe20000000026 */
[----:B------:R-:W-:Y:S01]  /*5380*/  FFMA R24, R59, R28, R40 ;  /* 0x0000001c3b187223 */ /* 0x000fe20000000028 */
[----:B------:R-:W-:Y:S01]  /*5390*/  FADD R50, R37, -12583039 ;  /* 0xcb40007f25327421 */ /* 0x000fe20000000000 */
[----:B------:R-:W-:Y:S01]  /*53a0*/  IMAD.SHL.U32 R31, R31, 0x800000, RZ ;  /* 0x008000001f1f7824 */ /* 0x000fe200078e00ff */
[----:B------:R5:W3:Y:S01]  /*53b0*/  MUFU.EX2 R36, R25 ;  /* 0x0000001900247308 */ /* 0x000ae20000000800 */
[----:B-1----:R-:W-:Y:S01]  /*53c0*/  FFMA.RM R3, R7, R65, 12582913 ;  /* 0x4b40000107037423 */ /* 0x002fe20000004041 */
[----:B------:R-:W-:Y:S01]  /*53d0*/  FFMA R7, R59, R26, R52 ;  /* 0x0000001a3b077223 */ /* 0x000fe20000000034 */
[-C--:B------:R-:W-:Y:S01]  /*53e0*/  FFMA.SAT R26, -R5, R61.reuse, 0.5 ;  /* 0x3f000000051a7423 */ /* 0x080fe2000000213d */
[----:B--2---:R-:W-:Y:S01]  /*53f0*/  FFMA R44, R27, R44, 1 ;  /* 0x3f8000001b2c7423 */ /* 0x004fe2000000002c */
[----:B----4-:R-:W-:Y:S01]  /*5400*/  FFMA R55, R29, R46, 1 ;  /* 0x3f8000001d377423 */ /* 0x010fe2000000002e */
[----:B------:R-:W-:Y:S01]  /*5410*/  FFMA.SAT R40, -R7, R61, 0.5 ;  /* 0x3f00000007287423 */ /* 0x000fe2000000213d */
[----:B------:R-:W-:Y:S01]  /*5420*/  FFMA.RM R38, R26, R65, 12582913 ;  /* 0x4b4000011a267423 */ /* 0x000fe20000004041 */
[----:B------:R-:W-:Y:S01]  /*5430*/  FFMA R26, R59, R32, R42 ;  /* 0x000000203b1a7223 */ /* 0x000fe2000000002a */
[----:B-----5:R-:W-:Y:S01]  /*5440*/  FADD R25, R3, -12583039 ;  /* 0xcb40007f03197421 */ /* 0x020fe20000000000 */
[-C--:B------:R-:W-:Y:S01]  /*5450*/  FFMA.SAT R42, -R24, R61.reuse, 0.5 ;  /* 0x3f000000182a7423 */ /* 0x080fe2000000213d */
[----:B------:R-:W-:Y:S01]  /*5460*/  FADD R28, R38, -12583039 ;  /* 0xcb40007f261c7421 */ /* 0x000fe20000000000 */
[-C--:B------:R-:W-:Y:S01]  /*5470*/  FFMA.SAT R53, -R26, R61.reuse, 0.5 ;  /* 0x3f0000001a357423 */ /* 0x080fe2000000213d */
[----:B------:R-:W-:Y:S01]  /*5480*/  FFMA R45, -R4, 1.4426950216293334961, -R25 ;  /* 0x3fb8aa3b042d7823 */ /* 0x000fe20000000919 */
[----:B------:R-:W-:Y:S01]  /*5490*/  FFMA R25, R59, R30, R54 ;  /* 0x0000001e3b197223 */ /* 0x000fe20000000036 */
[----:B------:R-:W-:Y:S01]  /*54a0*/  FFMA.SAT R30, -R6, R61, 0.5 ;  /* 0x3f000000061e7423 */ /* 0x000fe2000000213d */
[-C--:B------:R-:W-:Y:S01]  /*54b0*/  FFMA.RM R40, R40, R65.reuse, 12582913 ;  /* 0x4b40000128287423 */ /* 0x080fe20000004041 */
[----:B------:R-:W-:Y:S01]  /*54c0*/  FFMA.RM R51, R42, R65, 12582913 ;  /* 0x4b4000012a337423 */ /* 0x000fe20000004041 */
[----:B------:R-:W-:Y:S01]  /*54d0*/  FFMA.SAT R52, -R25, R61, 0.5 ;  /* 0x3f00000019347423 */ /* 0x000fe2000000213d */
[-C--:B------:R-:W-:Y:S01]  /*54e0*/  FFMA.RM R32, R30, R65.reuse, 12582913 ;  /* 0x4b4000011e207423 */ /* 0x080fe20000004041 */
[----:B------:R-:W-:Y:S01]  /*54f0*/  FFMA R30, -R5, 1.4426950216293334961, -R28 ;  /* 0x3fb8aa3b051e7823 */ /* 0x000fe2000000091c */
[-C--:B------:R-:W-:Y:S01]  /*5500*/  FFMA.RM R53, R53, R65.reuse, 12582913 ;  /* 0x4b40000135357423 */ /* 0x080fe20000004041 */
[----:B------:R-:W-:Y:S01]  /*5510*/  FFMA.RM R52, R52, R65, 12582913 ;  /* 0x4b40000134347423 */ /* 0x000fe20000004041 */
[----:B------:R-:W-:Y:S01]  /*5520*/  FADD R47, R32, -12583039 ;  /* 0xcb40007f202f7421 */ /* 0x000fe20000000000 */
[----:B------:R-:W-:Y:S01]  /*5530*/  FFMA R30, -R5, 1.925963033500011079e-08, R30 ;  /* 0x32a57060051e7823 */ /* 0x000fe2000000011e */
[----:B------:R-:W-:Y:S01]  /*5540*/  FADD R42, R40, -12583039 ;  /* 0xcb40007f282a7421 */ /* 0x000fe20000000000 */
[----:B------:R-:W-:Y:S01]  /*5550*/  FFMA R45, -R4, 1.925963033500011079e-08, R45 ;  /* 0x32a57060042d7823 */ /* 0x000fe2000000012d */
[----:B------:R-:W-:Y:S01]  /*5560*/  FFMA R49, -R6, 1.4426950216293334961, -R47 ;  /* 0x3fb8aa3b06317823 */ /* 0x000fe2000000092f */
[----:B------:R-:W-:Y:S01]  /*5570*/  FADD R27, R51, -12583039 ;  /* 0xcb40007f331b7421 */ /* 0x000fe20000000000 */
[----:B------:R1:W-:Y:S01]  /*5580*/  MUFU.EX2 R47, R30 ;  /* 0x0000001e002f7308 */ /* 0x0003e20000000800 */
[----:B------:R-:W-:Y:S01]  /*5590*/  FADD R29, R53, -12583039 ;  /* 0xcb40007f351d7421 */ /* 0x000fe20000000000 */
[----:B------:R-:W-:Y:S01]  /*55a0*/  FFMA R50, -R23, 1.4426950216293334961, -R50 ;  /* 0x3fb8aa3b17327823 */ /* 0x000fe20000000932 */
[----:B------:R-:W-:Y:S01]  /*55b0*/  FFMA R42, -R7, 1.4426950216293334961, -R42 ;  /* 0x3fb8aa3b072a7823 */ /* 0x000fe2000000092a */
[----:B---3--:R-:W-:Y:S01]  /*55c0*/  FFMA R46, R31, R34, 1 ;  /* 0x3f8000001f2e7423 */ /* 0x008fe20000000022 */
[----:B------:R-:W-:Y:S01]  /*55d0*/  FFMA R61, R33, R48, 1 ;  /* 0x3f800000213d7423 */ /* 0x000fe20000000030 */
[----:B------:R-:W-:Y:S01]  /*55e0*/  FFMA R31, -R26, 1.4426950216293334961, -R29 ;  /* 0x3fb8aa3b1a1f7823 */ /* 0x000fe2000000091d */
[----:B------:R-:W-:Y:S01]  /*55f0*/  FFMA R50, -R23, 1.925963033500011079e-08, R50 ;  /* 0x32a5706017327823 */ /* 0x000fe20000000132 */
[----:B------:R2:W3:Y:S01]  /*5600*/  MUFU.EX2 R28, R45 ;  /* 0x0000002d001c7308 */ /* 0x0004e20000000800 */
[----:B-1----:R-:W-:Y:S01]  /*5610*/  FADD R30, R52, -12583039 ;  /* 0xcb40007f341e7421 */ /* 0x002fe20000000000 */
[----:B------:R-:W-:-:S02]  /*5620*/  VIADD R33, R44, 0x1800000 ;  /* 0x018000002c217836 */ /* 0x000fc40000000000 */
[----:B------:R-:W-:Y:S01]  /*5630*/  FFMA R49, -R6, 1.925963033500011079e-08, R49 ;  /* 0x32a5706006317823 */ /* 0x000fe20000000131 */
[----:B------:R-:W-:Y:S01]  /*5640*/  FFMA R42, -R7, 1.925963033500011079e-08, R42 ;  /* 0x32a57060072a7823 */ /* 0x000fe2000000012a */
[----:B------:R-:W-:Y:S01]  /*5650*/  FFMA R34, -R25, 1.4426950216293334961, -R30 ;  /* 0x3fb8aa3b19227823 */ /* 0x000fe2000000091e */
[----:B------:R-:W-:Y:S01]  /*5660*/  SHF.L.U32 R41, R41, 0x17, RZ ;  /* 0x0000001729297819 */ /* 0x000fe200000006ff */
[----:B------:R-:W-:Y:S01]  /*5670*/  FFMA R31, -R26, 1.925963033500011079e-08, R31 ;  /* 0x32a570601a1f7823 */ /* 0x000fe2000000011f */
[----:B------:R-:W-:Y:S01]  /*5680*/  LOP3.LUT R33, R33, 0x7f800000, RZ, 0xc0, !PT ;  /* 0x7f80000021217812 */ /* 0x000fe200078ec0ff */
[C---:B--2---:R-:W-:Y:S01]  /*5690*/  FFMA R45, -R24.reuse, 1.4426950216293334961, -R27 ;  /* 0x3fb8aa3b182d7823 */ /* 0x044fe2000000091b */
[----:B------:R-:W-:Y:S01]  /*56a0*/  FFMA R34, -R25, 1.925963033500011079e-08, R34 ;  /* 0x32a5706019227823 */ /* 0x000fe20000000122 */
[----:B------:R1:W2:Y:S01]  /*56b0*/  MUFU.EX2 R27, R42 ;  /* 0x0000002a001b7308 */ /* 0x0002a20000000800 */
[----:B------:R-:W-:Y:S01]  /*56c0*/  ISETP.GT.U32.AND P1, PT, R33, 0x1ffffff, PT ;  /* 0x01ffffff2100780c */ /* 0x000fe20003f24070 */
[----:B------:R-:W-:Y:S01]  /*56d0*/  FFMA R45, -R24, 1.925963033500011079e-08, R45 ;  /* 0x32a57060182d7823 */ /* 0x000fe2000000012d */
[----:B------:R-:W-:Y:S01]  /*56e0*/  IMAD.SHL.U32 R35, R35, 0x800000, RZ ;  /* 0x0080000023237824 */ /* 0x000fe200078e00ff */
[----:B------:R-:W-:Y:S01]  /*56f0*/  SHF.L.U32 R52, R52, 0x17, RZ ;  /* 0x0000001734347819 */ /* 0x000fe200000006ff */
[----:B------:R-:W-:Y:S01]  /*5700*/  IMAD.SHL.U32 R37, R37, 0x800000, RZ ;  /* 0x0080000025257824 */ /* 0x000fe200078e00ff */
[----:B------:R-:W-:Y:S01]  /*5710*/  SHF.L.U32 R3, R3, 0x17, RZ ;  /* 0x0000001703037819 */ /* 0x000fe200000006ff */
[----:B------:R-:W-:Y:S01]  /*5720*/  IMAD.SHL.U32 R39, R39, 0x800000, RZ ;  /* 0x0080000027277824 */ /* 0x000fe200078e00ff */
[----:B------:R-:W4:Y:S01]  /*5730*/  MUFU.EX2 R50, R50 ;  /* 0x0000003200327308 */ /* 0x000f220000000800 */
[----:B-1----:R-:W-:Y:S01]  /*5740*/  FFMA R42, R41, R36, 1 ;  /* 0x3f800000292a7423 */ /* 0x002fe20000000024 */
[----:B------:R-:W-:Y:S01]  /*5750*/  SHF.L.U32 R32, R32, 0x17, RZ ;  /* 0x0000001720207819 */ /* 0x000fe200000006ff */
[----:B------:R-:W-:Y:S01]  /*5760*/  IMAD.SHL.U32 R43, R43, 0x800000, RZ ;  /* 0x008000002b2b7824 */ /* 0x000fe200078e00ff */
[----:B------:R-:W-:Y:S01]  /*5770*/  BSSY B1, `(.L_x_117) ;  /* 0x000001f000017945 */ /* 0x000fe20003800000 */
[----:B------:R-:W-:-:S02]  /*5780*/  IMAD.SHL.U32 R38, R38, 0x800000, RZ ;  /* 0x0080000026267824 */ /* 0x000fc400078e00ff */
[----:B------:R-:W-:Y:S01]  /*5790*/  FFMA R62, R35, R62, 1 ;  /* 0x3f800000233e7423 */ /* 0x000fe2000000003e */
[----:B------:R-:W-:Y:S01]  /*57a0*/  IMAD.SHL.U32 R40, R40, 0x800000, RZ ;  /* 0x0080000028287824 */ /* 0x000fe200078e00ff */
[----:B------:R-:W-:Y:S01]  /*57b0*/  MUFU.EX2 R29, R34 ;  /* 0x00000022001d7308 */ /* 0x000fe20000000800 */
[----:B------:R-:W-:Y:S02]  /*57c0*/  IMAD.SHL.U32 R51, R51, 0x800000, RZ ;  /* 0x0080000033337824 */ /* 0x000fe400078e00ff */
[----:B------:R-:W-:Y:S01]  /*57d0*/  FFMA R39, R39, R66, 1 ;  /* 0x3f80000027277423 */ /* 0x000fe20000000042 */
[----:B------:R-:W-:Y:S02]  /*57e0*/  IMAD.SHL.U32 R53, R53, 0x800000, RZ ;  /* 0x0080000035357824 */ /* 0x000fe400078e00ff */
[----:B---3--:R-:W-:Y:S01]  /*57f0*/  FFMA R48, R3, R28, 1 ;  /* 0x3f80000003307423 */ /* 0x008fe2000000001c */
[----:B------:R-:W-:Y:S01]  /*5800*/  FFMA R47, R38, R47, 1 ;  /* 0x3f800000262f7423 */ /* 0x000fe2000000002f */
[----:B--2---:R-:W-:Y:S01]  /*5810*/  FFMA R41, R40, R27, 1 ;  /* 0x3f80000028297423 */ /* 0x004fe2000000001b */
[----:B------:R-:W1:Y:S01]  /*5820*/  MUFU.EX2 R0, R0 ;  /* 0x0000000000007308 */ /* 0x000e620000000800 */
[----:B----4-:R-:W-:-:S07]  /*5830*/  FFMA R35, R37, R50, 1 ;  /* 0x3f80000025237423 */ /* 0x010fce0000000032 */
[----:B------:R-:W2:Y:S08]  /*5840*/  MUFU.EX2 R49, R49 ;  /* 0x0000003100317308 */ /* 0x000eb00000000800 */
[----:B------:R3:W4:Y:S01]  /*5850*/  MUFU.EX2 R30, R45 ;  /* 0x0000002d001e7308 */ /* 0x0007220000000800 */
[----:B-1----:R-:W-:-:S07]  /*5860*/  FFMA R43, R43, R0, 1 ;  /* 0x3f8000002b2b7423 */ /* 0x002fce0000000000 */
[----:B------:R-:W1:Y:S01]  /*5870*/  MUFU.EX2 R36, R31 ;  /* 0x0000001f00247308 */ /* 0x000e620000000800 */
[----:B---3--:R-:W-:Y:S01]  /*5880*/  FFMA R45, R52, R29, 1 ;  /* 0x3f800000342d7423 */ /* 0x008fe2000000001d */
[----:B--2---:R-:W-:Y:S01]  /*5890*/  FFMA R50, R32, R49, 1 ;  /* 0x3f80000020327423 */ /* 0x004fe20000000031 */
[----:B----4-:R-:W-:Y:S01]  /*58a0*/  FFMA R54, R51, R30, 1 ;  /* 0x3f80000033367423 */ /* 0x010fe2000000001e */
[----:B-1----:R-:W-:Y:S01]  /*58b0*/  FFMA R52, R53, R36, 1 ;  /* 0x3f80000035347423 */ /* 0x002fe20000000024 */
[----:B------:R-:W-:Y:S06]  /*58c0*/  @P1 BRA `(.L_x_118) ;  /* 0x0000000000141947 */ /* 0x000fec0003800000 */
[----:B------:R-:W-:Y:S01]  /*58d0*/  IMAD.MOV.U32 R3, RZ, RZ, R44 ;  /* 0x000000ffff037224 */ /* 0x000fe200078e002c */
[----:B------:R-:W-:-:S07]  /*58e0*/  MOV R77, 0x5900 ;  /* 0x00005900004d7802 */ /* 0x000fce0000000f00 */
[----:B------:R-:W-:Y:S05]  /*58f0*/  CALL.REL.NOINC `($__internal_0_$__cuda_sm20_rcp_rn_f32_slowpath) ;  /* 0x0000004800c87944 */ /* 0x000fea0003c00000 */
[----:B------:R-:W-:Y:S01]  /*5900*/  MOV R27, R3 ;  /* 0x00000003001b7202 */ /* 0x000fe20000000f00 */
[----:B------:R-:W-:Y:S06]  /*5910*/  BRA `(.L_x_119) ;  /* 0x0000000000107947 */ /* 0x000fec0003800000 */
.L_x_118:
[----:B------:R-:W1:Y:S02]  /*5920*/  MUFU.RCP R27, R44 ;  /* 0x0000002c001b7308 */ /* 0x000e640000001000 */
[----:B-1----:R-:W-:-:S04]  /*5930*/  FFMA R0, R44, R27, -1 ;  /* 0xbf8000002c007423 */ /* 0x002fc8000000001b */
[----:B------:R-:W-:-:S04]  /*5940*/  FADD.FTZ R0, -R0, -RZ ;  /* 0x800000ff00007221 */ /* 0x000fc80000010100 */
[----:B------:R-:W-:-:S07]  /*5950*/  FFMA R27, R27, R0, R27 ;  /* 0x000000001b1b7223 */ /* 0x000fce000000001b */
.L_x_119:
[----:B------:R-:W-:Y:S05]  /*5960*/  BSYNC B1 ;  /* 0x0000000000017941 */ /* 0x000fea0003800000 */
.L_x_117:
        /* <DEDUP_REMOVED lines=10> */
.L_x_121:
[----:B------:R-:W1:Y:S02]  /*5a10*/  MUFU.RCP R28, R55 ;  /* 0x00000037001c7308 */ /* 0x000e640000001000 */
[----:B-1----:R-:W-:-:S04]  /*5a20*/  FFMA R0, R55, R28, -1 ;  /* 0xbf80000037007423 */ /* 0x002fc8000000001c */
[----:B------:R-:W-:-:S04]  /*5a30*/  FADD.FTZ R3, -R0, -RZ ;  /* 0x800000ff00037221 */ /* 0x000fc80000010100 */
[----:B------:R-:W-:-:S07]  /*5a40*/  FFMA R28, R28, R3, R28 ;  /* 0x000000031c1c7223 */ /* 0x000fce000000001c */
.L_x_122:
[----:B------:R-:W-:Y:S05]  /*5a50*/  BSYNC B1 ;  /* 0x0000000000017941 */ /* 0x000fea0003800000 */
.L_x_120:
        /* <DEDUP_REMOVED lines=10> */
.L_x_124:
[----:B------:R-:W1:Y:S02]  /*5b00*/  MUFU.RCP R29, R46 ;  /* 0x0000002e001d7308 */ /* 0x000e640000001000 */
[----:B-1----:R-:W-:-:S04]  /*5b10*/  FFMA R0, R46, R29, -1 ;  /* 0xbf8000002e007423 */ /* 0x002fc8000000001d */
[----:B------:R-:W-:-:S04]  /*5b20*/  FADD.FTZ R0, -R0, -RZ ;  /* 0x800000ff00007221 */ /* 0x000fc80000010100 */
[----:B------:R-:W-:-:S07]  /*5b30*/  FFMA R29, R29, R0, R29 ;  /* 0x000000001d1d7223 */ /* 0x000fce000000001d */
.L_x_125:
[----:B------:R-:W-:Y:S05]  /*5b40*/  BSYNC B1 ;  /* 0x0000000000017941 */ /* 0x000fea0003800000 */
.L_x_123:
        /* <DEDUP_REMOVED lines=10> */
.L_x_127:
[----:B------:R-:W1:Y:S02]  /*5bf0*/  MUFU.RCP R30, R61 ;  /* 0x0000003d001e7308 */ /* 0x000e640000001000 */
[----:B-1----:R-:W-:-:S04]  /*5c00*/  FFMA R0, R61, R30, -1 ;  /* 0xbf8000003d007423 */ /* 0x002fc8000000001e */
[----:B------:R-:W-:-:S04]  /*5c10*/  FADD.FTZ R3, -R0, -RZ ;  /* 0x800000ff00037221 */ /* 0x000fc80000010100 */
[----:B------:R-:W-:-:S07]  /*5c20*/  FFMA R30, R30, R3, R30 ;  /* 0x000000031e1e7223 */ /* 0x000fce000000001e */
.L_x_128:
[----:B------:R-:W-:Y:S05]  /*5c30*/  BSYNC B1 ;  /* 0x0000000000017941 */ /* 0x000fea0003800000 */
.L_x_126:
        /* <DEDUP_REMOVED lines=10> */
.L_x_130:
[----:B------:R-:W1:Y:S02]  /*5ce0*/  MUFU.RCP R31, R62 ;  /* 0x0000003e001f7308 */ /* 0x000e640000001000 */
[----:B-1----:R-:W-:-:S04]  /*5cf0*/  FFMA R0, R62, R31, -1 ;  /* 0xbf8000003e007423 */ /* 0x002fc8000000001f */
[----:B------:R-:W-:-:S04]  /*5d00*/  FADD.FTZ R0, -R0, -RZ ;  /* 0x800000ff00007221 */ /* 0x000fc80000010100 */
[----:B------:R-:W-:-:S07]  /*5d10*/  FFMA R31, R31, R0, R31 ;  /* 0x000000001f1f7223 */ /* 0x000fce000000001f */
.L_x_131:
[----:B------:R-:W-:Y:S05]  /*5d20*/  BSYNC B1 ;  /* 0x0000000000017941 */ /* 0x000fea0003800000 */
.L_x_129:
        /* <DEDUP_REMOVED lines=10> */
.L_x_133:
[----:B------:R-:W1:Y:S02]  /*5dd0*/  MUFU.RCP R32, R39 ;  /* 0x0000002700207308 */ /* 0x000e640000001000 */
[----:B-1----:R-:W-:-:S04]  /*5de0*/  FFMA R0, R39, R32, -1 ;  /* 0xbf80000027007423 */ /* 0x002fc80000000020 */
[----:B------:R-:W-:-:S04]  /*5df0*/  FADD.FTZ R3, -R0, -RZ ;  /* 0x800000ff00037221 */ /* 0x000fc80000010100 */
[----:B------:R-:W-:-:S07]  /*5e00*/  FFMA R32, R32, R3, R32 ;  /* 0x0000000320207223 */ /* 0x000fce0000000020 */
.L_x_134:
[----:B------:R-:W-:Y:S05]  /*5e10*/  BSYNC B1 ;  /* 0x0000000000017941 */ /* 0x000fea0003800000 */
.L_x_132:
        /* <DEDUP_REMOVED lines=10> */
.L_x_136:
[----:B------:R-:W1:Y:S02]  /*5ec0*/  MUFU.RCP R33, R42 ;  /* 0x0000002a00217308 */ /* 0x000e640000001000 */
[----:B-1----:R-:W-:-:S04]  /*5ed0*/  FFMA R0, R42, R33, -1 ;  /* 0xbf8000002a007423 */ /* 0x002fc80000000021 */
[----:B------:R-:W-:-:S04]  /*5ee0*/  FADD.FTZ R0, -R0, -RZ ;  /* 0x800000ff00007221 */ /* 0x000fc80000010100 */
[----:B------:R-:W-:-:S07]  /*5ef0*/  FFMA R33, R33, R0, R33 ;  /* 0x0000000021217223 */ /* 0x000fce0000000021 */
.L_x_137:
[----:B------:R-:W-:Y:S05]  /*5f00*/  BSYNC B1 ;  /* 0x0000000000017941 */ /* 0x000fea0003800000 */
.L_x_135:
        /* <DEDUP_REMOVED lines=10> */
.L_x_139:
[----:B------:R-:W1:Y:S02]  /*5fb0*/  MUFU.RCP R34, R43 ;  /* 0x0000002b00227308 */ /* 0x000e640000001000 */
[----:B-1----:R-:W-:-:S04]  /*5fc0*/  FFMA R0, R43, R34, -1 ;  /* 0xbf8000002b007423 */ /* 0x002fc80000000022 */
[----:B------:R-:W-:-:S04]  /*5fd0*/  FADD.FTZ R3, -R0, -RZ ;  /* 0x800000ff00037221 */ /* 0x000fc80000010100 */
[----:B------:R-:W-:-:S07]  /*5fe0*/  FFMA R34, R34, R3, R34 ;  /* 0x0000000322227223 */ /* 0x000fce0000000022 */
.L_x_140:
[----:B------:R-:W-:Y:S05]  /*5ff0*/  BSYNC B1 ;  /* 0x0000000000017941 */ /* 0x000fea0003800000 */
.L_x_138:
        /* <DEDUP_REMOVED lines=10> */
.L_x_142:
[----:B------:R-:W1:Y:S02]  /*60a0*/  MUFU.RCP R38, R35 ;  /* 0x0000002300267308 */ /* 0x000e640000001000 */
[----:B-1----:R-:W-:-:S04]  /*60b0*/  FFMA R0, R35, R38, -1 ;  /* 0xbf80000023007423 */ /* 0x002fc80000000026 */
[----:B------:R-:W-:-:S04]  /*60c0*/  FADD.FTZ R3, -R0, -RZ ;  /* 0x800000ff00037221 */ /* 0x000fc80000010100 */
[----:B------:R-:W-:-:S07]  /*60d0*/  FFMA R38, R38, R3, R38 ;  /* 0x0000000326267223 */ /* 0x000fce0000000026 */
.L_x_143:
[----:B------:R-:W-:Y:S05]  /*60e0*/  BSYNC B1 ;  /* 0x0000000000017941 */ /* 0x000fea0003800000 */
.L_x_141:
        /* <DEDUP_REMOVED lines=10> */
.L_x_145:
[----:B------:R-:W1:Y:S02]  /*6190*/  MUFU.RCP R35, R48 ;  /* 0x0000003000237308 */ /* 0x000e640000001000 */
[----:B-1----:R-:W-:-:S04]  /*61a0*/  FFMA R0, R48, R35, -1 ;  /* 0xbf80000030007423 */ /* 0x002fc80000000023 */
[----:B------:R-:W-:-:S04]  /*61b0*/  FADD.FTZ R0, -R0, -RZ ;  /* 0x800000ff00007221 */ /* 0x000fc80000010100 */
[----:B------:R-:W-:-:S07]  /*61c0*/  FFMA R35, R35, R0, R35 ;  /* 0x0000000023237223 */ /* 0x000fce0000000023 */
.L_x_146:
[----:B------:R-:W-:Y:S05]  /*61d0*/  BSYNC B1 ;  /* 0x0000000000017941 */ /* 0x000fea0003800000 */
.L_x_144:
        /* <DEDUP_REMOVED lines=10> */
.L_x_148:
[----:B------:R-:W1:Y:S02]  /*6280*/  MUFU.RCP R40, R47 ;  /* 0x0000002f00287308 */ /* 0x000e640000001000 */
[----:B-1----:R-:W-:-:S04]  /*6290*/  FFMA R0, R47, R40, -1 ;  /* 0xbf8000002f007423 */ /* 0x002fc80000000028 */
[----:B------:R-:W-:-:S04]  /*62a0*/  FADD.FTZ R3, -R0, -RZ ;  /* 0x800000ff00037221 */ /* 0x000fc80000010100 */
[----:B------:R-:W-:-:S07]  /*62b0*/  FFMA R40, R40, R3, R40 ;  /* 0x0000000328287223 */ /* 0x000fce0000000028 */
.L_x_149:
[----:B------:R-:W-:Y:S05]  /*62c0*/  BSYNC B1 ;  /* 0x0000000000017941 */ /* 0x000fea0003800000 */
.L_x_147:
        /* <DEDUP_REMOVED lines=10> */
.L_x_151:
[----:B------:R-:W1:Y:S02]  /*6370*/  MUFU.RCP R39, R50 ;  /* 0x0000003200277308 */ /* 0x000e640000001000 */
[----:B-1----:R-:W-:-:S04]  /*6380*/  FFMA R0, R50, R39, -1 ;  /* 0xbf80000032007423 */ /* 0x002fc80000000027 */
[----:B------:R-:W-:-:S04]  /*6390*/  FADD.FTZ R0, -R0, -RZ ;  /* 0x800000ff00007221 */ /* 0x000fc80000010100 */
[----:B------:R-:W-:-:S07]  /*63a0*/  FFMA R39, R39, R0, R39 ;  /* 0x0000000027277223 */ /* 0x000fce0000000027 */
.L_x_152:
[----:B------:R-:W-:Y:S05]  /*63b0*/  BSYNC B1 ;  /* 0x0000000000017941 */ /* 0x000fea0003800000 */
.L_x_150:
        /* <DEDUP_REMOVED lines=10> */
.L_x_154:
[----:B------:R-:W1:Y:S02]  /*6460*/  MUFU.RCP R42, R41 ;  /* 0x00000029002a7308 */ /* 0x000e640000001000 */
[----:B-1----:R-:W-:-:S04]  /*6470*/  FFMA R0, R41, R42, -1 ;  /* 0xbf80000029007423 */ /* 0x002fc8000000002a */
[----:B------:R-:W-:-:S04]  /*6480*/  FADD.FTZ R3, -R0, -RZ ;  /* 0x800000ff00037221 */ /* 0x000fc80000010100 */
[----:B------:R-:W-:-:S07]  /*6490*/  FFMA R42, R42, R3, R42 ;  /* 0x000000032a2a7223 */ /* 0x000fce000000002a */
.L_x_155:
[----:B------:R-:W-:Y:S05]  /*64a0*/  BSYNC B1 ;  /* 0x0000000000017941 */ /* 0x000fea0003800000 */
.L_x_153:
        /* <DEDUP_REMOVED lines=10> */
.L_x_157:
[----:B------:R-:W1:Y:S02]  /*6550*/  MUFU.RCP R41, R54 ;  /* 0x0000003600297308 */ /* 0x000e640000001000 */
[----:B-1----:R-:W-:-:S04]  /*6560*/  FFMA R0, R54, R41, -1 ;  /* 0xbf80000036007423 */ /* 0x002fc80000000029 */
[----:B------:R-:W-:-:S04]  /*6570*/  FADD.FTZ R0, -R0, -RZ ;  /* 0x800000ff00007221 */ /* 0x000fc80000010100 */
[----:B------:R-:W-:-:S07]  /*6580*/  FFMA R41, R41, R0, R41 ;  /* 0x0000000029297223 */ /* 0x000fce0000000029 */
.L_x_158:
[----:B------:R-:W-:Y:S05]  /*6590*/  BSYNC B1 ;  /* 0x0000000000017941 */ /* 0x000fea0003800000 */
.L_x_156:
        /* <DEDUP_REMOVED lines=10> */
.L_x_160:
[----:B------:R-:W1:Y:S02]  /*6640*/  MUFU.RCP R44, R45 ;  /* 0x0000002d002c7308 */ /* 0x000e640000001000 */
[----:B-1----:R-:W-:-:S04]  /*6650*/  FFMA R0, R45, R44, -1 ;  /* 0xbf8000002d007423 */ /* 0x002fc8000000002c */
[----:B------:R-:W-:-:S04]  /*6660*/  FADD.FTZ R3, -R0, -RZ ;  /* 0x800000ff00037221 */ /* 0x000fc80000010100 */
[----:B------:R-:W-:-:S07]  /*6670*/  FFMA R44, R44, R3, R44 ;  /* 0x000000032c2c7223 */ /* 0x000fce000000002c */
.L_x_161:
[----:B------:R-:W-:Y:S05]  /*6680*/  BSYNC B1 ;  /* 0x0000000000017941 */ /* 0x000fea0003800000 */
.L_x_159:
        /* <DEDUP_REMOVED lines=9> */
.L_x_163:
[----:B------:R-:W1:Y:S02]  /*6720*/  MUFU.RCP R3, R52 ;  /* 0x0000003400037308 */ /* 0x000e640000001000 */
[----:B-1----:R-:W-:-:S04]  /*6730*/  FFMA R0, R52, R3, -1 ;  /* 0xbf80000034007423 */ /* 0x002fc80000000003 */
[----:B------:R-:W-:-:S04]  /*6740*/  FADD.FTZ R0, -R0, -RZ ;  /* 0x800000ff00007221 */ /* 0x000fc80000010100 */
[----:B------:R-:W-:-:S07]  /*6750*/  FFMA R3, R3, R0, R3 ;  /* 0x0000000003037223 */ /* 0x000fce0000000003 */
.L_x_164:
[----:B------:R-:W-:Y:S05]  /*6760*/  BSYNC B1 ;  /* 0x0000000000017941 */ /* 0x000fea0003800000 */
.L_x_162:
[----:B------:R-:W-:Y:S01]  /*6770*/  FMUL R40, R5, R40 ;  /* 0x0000002805287220 */ /* 0x000fe20000400000 */
[----:B------:R-:W-:Y:S01]  /*6780*/  MOV R5, UR10 ;  /* 0x0000000a00057c02 */ /* 0x000fe20008000f00 */
[----:B------:R-:W-:Y:S01]  /*6790*/  FMUL R29, R10, R29 ;  /* 0x0000001d0a1d7220 */ /* 0x000fe20000400000 */
[----:B------:R-:W-:Y:S01]  /*67a0*/  FMUL R30, R11, R30 ;  /* 0x0000001e0b1e7220 */ /* 0x000fe20000400000 */
[----:B------:R-:W-:Y:S01]  /*67b0*/  FMUL R31, R12, R31 ;  /* 0x0000001f0c1f7220 */ /* 0x000fe20000400000 */
[----:B------:R-:W-:Y:S01]  /*67c0*/  FMUL R32, R13, R32 ;  /* 0x000000200d207220 */ /* 0x000fe20000400000 */
[----:B------:R-:W-:Y:S02]  /*67d0*/  IMAD R14, R5, 0x1000, R14 ;  /* 0x00001000050e7824 */ /* 0x000fe400078e020e */
[----:B------:R-:W-:Y:S01]  /*67e0*/  FMUL R27, R8, R27 ;  /* 0x0000001b081b7220 */ /* 0x000fe20000400000 */
        /* <DEDUP_REMOVED lines=10> */
[----:B------:R-:W-:Y:S01]  /*6890*/  LEA R14, R14, UR52, 0x1 ;  /* 0x000000340e0e7c11 */ /* 0x000fe2000f8e08ff */
[----:B------:R-:W-:Y:S05]  /*68a0*/  WARPSYNC.ALL ;  /* 0x0000000000007948 */ /* 0x000fea0003800000 */
[----:B------:R-:W-:Y:S01]  /*68b0*/  F2FP.F16.F32.PACK_AB R29, R30, R29 ;  /* 0x0000001d1e1d723e */ /* 0x000fe200000000ff */
[----:B------:R-:W-:Y:S01]  /*68c0*/  BSSY B0, `(.L_x_165) ;  /* 0x000001d000007945 */ /* 0x000fe20003800000 */
[----:B------:R-:W-:-:S02]  /*68d0*/  F2FP.F16.F32.PACK_AB R30, R32, R31 ;  /* 0x0000001f201e723e */ /* 0x000fc400000000ff */
[----:B------:R-:W-:Y:S02]  /*68e0*/  F2FP.F16.F32.PACK_AB R28, R28, R27 ;  /* 0x0000001b1c1c723e */ /* 0x000fe400000000ff */
[----:B------:R-:W-:Y:S02]  /*68f0*/  F2FP.F16.F32.PACK_AB R31, R34, R33 ;  /* 0x00000021221f723e */ /* 0x000fe400000000ff */
[----:B------:R-:W-:Y:S02]  /*6900*/  F2FP.F16.F32.PACK_AB R4, R35, R38 ;  /* 0x000000262304723e */ /* 0x000fe400000000ff */
[----:B------:R-:W-:Y:S01]  /*6910*/  F2FP.F16.F32.PACK_AB R5, R39, R40 ;  /* 0x000000282705723e */ /* 0x000fe200000000ff */
[----:B------:R1:W-:Y:S01]  /*6920*/  STSM.16.M88.4 [R14+0x200], R28 ;  /* 0x0002001c0e007844 */ /* 0x0003e20000000200 */
[----:B------:R-:W-:Y:S02]  /*6930*/  F2FP.F16.F32.PACK_AB R6, R41, R42 ;  /* 0x0000002a2906723e */ /* 0x000fe400000000ff */
        /* <DEDUP_REMOVED lines=14> */
[----:B------:R-:W-:Y:S02]  /*6a20*/  UIADD3 UR4, UR4, 0x200, URZ ;  /* 0x0000020004047890 */ /* 0x000fe4000fffe03f */
[----:B------:R-:W-:Y:S01]  /*6a30*/  UIADD3.X UR13, URZ, UR57, URZ, UP0, !UPT ;  /* 0x000000393f0d7290 */ /* 0x000fe200087fe43f */
[----:B------:R-:W-:Y:S01]  /*6a40*/  UMOV UR6, UR46 ;  /* 0x0000002e00067c82 */ /* 0x000fe20008000000 */
[----:B------:R-:W-:-:S07]  /*6a50*/  UMOV UR7, UR47 ;  /* 0x0000002f00077c82 */ /* 0x000fce0008000000 */
[----:B------:R2:W-:Y:S01]  /*6a60*/  UTMASTG.3D [UR4], [UR12] ;  /* 0x000000040c0073b5 */ /* 0x0005e20008010000 */
[----:B------:R0:W-:Y:S01]  /*6a70*/  UTMACMDFLUSH ;  /* 0x00000000000079b7 */ /* 0x0001e20000000000 */
[----:B--2---:R-:W-:-:S04]  /*6a80*/  DEPBAR.LE SB0, 0x1 ;  /* 0x000080400000791a */ /* 0x004fc80000000000 */
.L_x_166:
[----:B------:R-:W-:Y:S05]  /*6a90*/  BSYNC B0 ;  /* 0x0000000000007941 */ /* 0x000fea0003800000 */
.L_x_165:
[----:B------:R-:W-:Y:S06]  /*6aa0*/  BAR.SYNC.DEFER_BLOCKING 0x1, 0x100 ;  /* 0x0044000000007b1d */ /* 0x000fec0000010000 */
[----:B------:R-:W-:Y:S04]  /*6ab0*/  BSSY B0, `(.L_x_167) ;  /* 0x0000009000007945 */ /* 0x000fe80003800000 */
[----:B------:R-:W-:Y:S05]  /*6ac0*/  @P0 BRA `(.L_x_168) ;  /* 0x00000000001c0947 */ /* 0x000fea0003800000 */
[----:B------:R-:W-:-:S13]  /*6ad0*/  ISETP.NE.AND P0, PT, R64, 0x3, PT ;  /* 0x000000034000780c */ /* 0x000fda0003f05270 */
[----:B------:R-:W-:Y:S05]  /*6ae0*/  @!P0 BRA `(.L_x_169) ;  /* 0x0000000000048947 */ /* 0x000fea0003800000 */
[----:B------:R-:W-:Y:S01]  /*6af0*/  BPT.TRAP 0x1 ;  /* 0x000000040000795c */ /* 0x000fe20000300000 */
.L_x_169:
[----:B------:R-:W-:-:S04]  /*6b00*/  ULEA UR4, UR38, UR52, 0x3 ;  /* 0x0000003426047291 */ /* 0x000fc8000f8e183f */
[----:B------:R-:W-:-:S04]  /*6b10*/  UIADD3 UR4, UR4, 0x98, URZ ;  /* 0x0000009804047890 */ /* 0x000fc8000fffe03f */
[----:B------:R-:W-:-:S09]  /*6b20*/  UPRMT UR4, UR51, 0x654, UR4 ;  /* 0x0000065433047896 */ /* 0x000fd20008000004 */
[----:B------:R-:W-:Y:S03]  /*6b30*/  SYNCS.ARRIVE.TRANS64.RED.A1T0 RZ, [UR4], RZ ;  /* 0x000000ffffff79a7 */ /* 0x000fe60008100404 */
.L_x_168:
[----:B------:R-:W-:Y:S05]  /*6b40*/  BSYNC B0 ;  /* 0x0000000000007941 */ /* 0x000fea0003800000 */
.L_x_167:
[----:B------:R-:W-:Y:S01]  /*6b50*/  IADD3 R16, P0, R16, UR36, RZ ;  /* 0x0000002410107c10 */ /* 0x000fe2000ff1e0ff */
[----:B------:R-:W-:Y:S01]  /*6b60*/  ULDC.64 UR4, c[0x0][0x8f8] ;  /* 0x00023e0000047ab9 */ /* 0x000fe20000000a00 */
[----:B------:R-:W-:Y:S01]  /*6b70*/  UIADD3 UR38, UR38, 0x1, URZ ;  /* 0x0000000126267890 */ /* 0x000fe2000fffe03f */
[----:B------:R-:W-:Y:S01]  /*6b80*/  PRMT R0, RZ, 0x7610, R0 ;  /* 0x00007610ff007816 */ /* 0x000fe20000000000 */
[----:B------:R-:W-:Y:S01]  /*6b90*/  UMOV UR47, 0xffffffff ;  /* 0xffffffff002f7882 */ /* 0x000fe20000000000 */
[----:B------:R-:W-:Y:S01]  /*6ba0*/  IADD3.X R17, R17, UR42, RZ, P0, !PT ;  /* 0x0000002a11117c10 */ /* 0x000fe200087fe4ff */
[----:B------:R-:W-:Y:S01]  /*6bb0*/  UISETP.NE.AND UP0, UPT, UR38, 0x3, UPT ;  /* 0x000000032600788c */ /* 0x000fe2000bf05270 */
[----:B------:R-:W-:Y:S01]  /*6bc0*/  ISETP.GE.U32.AND P0, PT, R16, UR4, PT ;  /* 0x0000000410007c0c */ /* 0x000fe2000bf06070 */
[----:B------:R-:W-:Y:S01]  /*6bd0*/  IMAD.MOV.U32 R23, RZ, RZ, -0x1 ;  /* 0xffffffffff177424 */ /* 0x000fe200078e00ff */
[----:B------:R-:W-:Y:S01]  /*6be0*/  MOV R62, 0xffffffff ;  /* 0xffffffff003e7802 */ /* 0x000fe20000000f00 */
[----:B------:R-:W-:Y:S01]  /*6bf0*/  USEL UR38, UR38, URZ, UP0 ;  /* 0x0000003f26267287 */ /* 0x000fe20008000000 */
[----:B------:R-:W-:-:S13]  /*6c00*/  ISETP.GE.U32.AND.EX P0, PT, R17, UR5, PT, P0 ;  /* 0x0000000511007c0c */ /* 0x000fda000bf06100 */
[----:B------:R-:W-:Y:S05]  /*6c10*/  @P0 BRA `(.L_x_170) ;  /* 0x0000000400680947 */ /* 0x000fea0003800000 */
[----:B------:R-:W2:Y:S01]  /*6c20*/  S2R R12, SR_CTAID.X ;  /* 0x00000000000c7919 */ /* 0x000ea20000002500 */
[----:B------:R-:W3:Y:S01]  /*6c30*/  LDC.64 R10, c[0x0][0x8d0] ;  /* 0x00023400ff0a7b82 */ /* 0x000ee20000000a00 */
[----:B------:R-:W-:Y:S01]  /*6c40*/  ULDC UR4, c[0x0][0x150] ;  /* 0x0000540000047ab9 */ /* 0x000fe20000000800 */
[----:B------:R-:W-:Y:S01]  /*6c50*/  IMAD.MOV.U32 R8, RZ, RZ, R16 ;  /* 0x000000ffff087224 */ /* 0x000fe200078e0010 */
[----:B------:R-:W4:Y:S01]  /*6c60*/  S2R R24, SR_CTAID.Y ;  /* 0x0000000000187919 */ /* 0x000f220000002600 */
[----:B------:R-:W-:-:S04]  /*6c70*/  IMAD.MOV.U32 R9, RZ, RZ, R17 ;  /* 0x000000ffff097224 */ /* 0x000fc800078e0011 */
[----:B------:R-:W4:Y:S08]  /*6c80*/  LDC R25, c[0x0][0x144] ;  /* 0x00005100ff197b82 */ /* 0x000f300000000800 */
[----:B------:R-:W4:Y:S08]  /*6c90*/  LDC R0, c[0x0][0x8d8] ;  /* 0x00023600ff007b82 */ /* 0x000f300000000800 */
[----:B-1----:R-:W1:Y:S01]  /*6ca0*/  LDC.64 R14, c[0x0][0x8c8] ;  /* 0x00023200ff0e7b82 */ /* 0x002e620000000a00 */
[----:B---3--:R-:W-:-:S04]  /*6cb0*/  ISETP.NE.U32.AND P0, PT, R10, RZ, PT ;  /* 0x000000ff0a00720c */ /* 0x008fc80003f05070 */
[----:B------:R-:W-:Y:S02]  /*6cc0*/  ISETP.NE.AND.EX P0, PT, R11, RZ, PT, P0 ;  /* 0x000000ff0b00720c */ /* 0x000fe40003f05300 */
[----:B--2---:R-:W-:-:S05]  /*6cd0*/  I2FP.F32.U32 R3, R12 ;  /* 0x0000000c00037245 */ /* 0x004fca0000201000 */
[----:B------:R-:W-:-:S04]  /*6ce0*/  FMUL R3, R3, UR4 ;  /* 0x0000000403037c20 */ /* 0x000fc80008400000 */
[----:B------:R2:W3:Y:S02]  /*6cf0*/  F2I.U32.TRUNC.NTZ R23, R3 ;  /* 0x0000000300177305 */ /* 0x0004e4000020f000 */
[----:B----4-:R-:W-:Y:S05]  /*6d00*/  @!P0 BRA `(.L_x_171) ;  /* 0x0000000000288947 */ /* 0x010fea0003800000 */
[----:B--2---:R-:W2:Y:S02]  /*6d10*/  LDC R3, c[0x0][0x8dc] ;  /* 0x00023700ff037b82 */ /* 0x004ea40000000800 */
        /* <DEDUP_REMOVED lines=9> */
.L_x_171:
[----:B------:R-:W4:Y:S01]  /*6db0*/  LDC.64 R20, c[0x0][0x8e8] ;  /* 0x00023a00ff147b82 */ /* 0x000f220000000a00 */
[-C--:B------:R-:W-:Y:S01]  /*6dc0*/  SHF.R.U64 R31, R8, R0.reuse, R9 ;  /* 0x00000000081f7219 */ /* 0x080fe20000001209 */
[----:B---3--:R-:W-:Y:S01]  /*6dd0*/  IMAD.MOV R23, RZ, RZ, -R23 ;  /* 0x000000ffff177224 */ /* 0x008fe200078e0a17 */
[----:B------:R-:W-:Y:S01]  /*6de0*/  SHF.R.U32.HI R0, RZ, R0, R9 ;  /* 0x00000000ff007219 */ /* 0x000fe20000011609 */
[----:B------:R-:W-:Y:S01]  /*6df0*/  ULDC UR4, c[0x0][0x154] ;  /* 0x0000550000047ab9 */ /* 0x000fe20000000800 */
[----:B--2---:R-:W-:Y:S01]  /*6e00*/  IADD3 R3, P0, RZ, -R31, RZ ;  /* 0x8000001fff037210 */ /* 0x004fe20007f1e0ff */
[----:B------:R-:W-:Y:S02]  /*6e10*/  IMAD R26, R25, R23, R12 ;  /* 0x00000017191a7224 */ /* 0x000fe400078e020c */
[----:B------:R-:W2:Y:S01]  /*6e20*/  LDC R6, c[0x0][0x8c0] ;  /* 0x00023000ff067b82 */ /* 0x000ea20000000800 */
[----:B------:R-:W-:Y:S01]  /*6e30*/  IADD3.X R5, RZ, ~R0, RZ, P0, !PT ;  /* 0x80000000ff057210 */ /* 0x000fe200007fe4ff */
[----:B------:R-:W-:-:S04]  /*6e40*/  IMAD.MOV.U32 R7, RZ, RZ, 0x1 ;  /* 0x00000001ff077424 */ /* 0x000fc800078e00ff */
[-C--:B-1----:R-:W-:Y:S02]  /*6e50*/  IMAD R0, R5, R14.reuse, RZ ;  /* 0x0000000e05007224 */ /* 0x082fe400078e02ff */
[----:B------:R-:W1:Y:S01]  /*6e60*/  LDC R8, c[0x0][0x8b0] ;  /* 0x00022c00ff087b82 */ /* 0x000e620000000800 */
[----:B------:R-:W-:-:S04]  /*6e70*/  IMAD.WIDE.U32 R4, R3, R14, R16 ;  /* 0x0000000e03047225 */ /* 0x000fc800078e0010 */
[----:B------:R-:W-:Y:S01]  /*6e80*/  IMAD R3, R3, R15, R0 ;  /* 0x0000000f03037224 */ /* 0x000fe200078e0200 */
[----:B------:R-:W-:Y:S02]  /*6e90*/  I2FP.F32.U32 R0, R24 ;  /* 0x0000001800007245 */ /* 0x000fe40000201000 */
[----:B------:R-:W3:Y:S01]  /*6ea0*/  LDC R28, c[0x0][0x900] ;  /* 0x00024000ff1c7b82 */ /* 0x000ee20000000800 */
[----:B------:R-:W-:Y:S01]  /*6eb0*/  IMAD.IADD R3, R5, 0x1, R3 ;  /* 0x0000000105037824 */ /* 0x000fe200078e0203 */
[----:B----4-:R-:W-:Y:S01]  /*6ec0*/  ISETP.NE.U32.AND P0, PT, R20, RZ, PT ;  /* 0x000000ff1400720c */ /* 0x010fe20003f05070 */
[----:B------:R-:W-:Y:S01]  /*6ed0*/  FMUL R0, R0, UR4 ;  /* 0x0000000400007c20 */ /* 0x000fe20008400000 */
[----:B------:R-:W-:Y:S02]  /*6ee0*/  MOV R5, 0xffffffff ;  /* 0xffffffff00057802 */ /* 0x000fe40000000f00 */
[----:B------:R-:W-:Y:S01]  /*6ef0*/  ISETP.NE.AND.EX P0, PT, R21, RZ, PT, P0 ;  /* 0x000000ff1500720c */ /* 0x000fe20003f05300 */
[----:B------:R4:W3:Y:S01]  /*6f00*/  F2I.U32.TRUNC.NTZ R13, R0 ;  /* 0x00000000000d7305 */ /* 0x0008e2000020f000 */
[----:B------:R-:W4:Y:S01]  /*6f10*/  LDC R15, c[0x0][0x148] ;  /* 0x00005200ff0f7b82 */ /* 0x000f220000000800 */
[----:B--2---:R-:W-:-:S02]  /*6f20*/  SHF.R.U64 R12, R4, R6, R3 ;  /* 0x00000006040c7219 */ /* 0x004fc40000001203 */
[----:B------:R-:W-:-:S05]  /*6f30*/  SHF.R.U32.HI R3, RZ, R6, R3 ;  /* 0x00000006ff037219 */ /* 0x000fca0000011603 */
[----:B------:R-:W2:Y:S01]  /*6f40*/  LDC R25, c[0x0][0x8a8] ;  /* 0x00022a00ff197b82 */ /* 0x000ea20000000800 */
[-CC-:B-1----:R-:W-:Y:S02]  /*6f50*/  SHF.R.U64 R10, R12, R8.reuse, R3.reuse ;  /* 0x000000080c0a7219 */ /* 0x182fe40000001203 */
[----:B------:R-:W-:-:S05]  /*6f60*/  SHF.R.U32.HI R3, RZ, R8, R3 ;  /* 0x00000008ff037219 */ /* 0x000fca0000011603 */
[----:B------:R-:W1:Y:S01]  /*6f70*/  LDC R27, c[0x0][0x8f0] ;  /* 0x00023c00ff1b7b82 */ /* 0x000e620000000800 */
[-C--:B---3--:R-:W-:Y:S02]  /*6f80*/  SHF.L.U32 R4, R5, R28.reuse, RZ ;  /* 0x0000001c05047219 */ /* 0x088fe400000006ff */
[-CC-:B------:R-:W-:Y:S02]  /*6f90*/  SHF.R.U64 R14, R10, R28.reuse, R3.reuse ;  /* 0x0000001c0a0e7219 */ /* 0x180fe40000001203 */
[----:B------:R-:W-:Y:S02]  /*6fa0*/  SHF.R.U32.HI R5, RZ, R28, R3 ;  /* 0x0000001cff057219 */ /* 0x000fe40000011603 */
[----:B------:R-:W-:Y:S01]  /*6fb0*/  LOP3.LUT R23, RZ, R4, RZ, 0x33, !PT ;  /* 0x00000004ff177212 */ /* 0x000fe200078e33ff */
[----:B------:R-:W3:Y:S01]  /*6fc0*/  LDC R29, c[0x0][0x8e0] ;  /* 0x00023800ff1d7b82 */ /* 0x000ee20000000800 */
[----:B------:R-:W-:Y:S01]  /*6fd0*/  SHF.L.U32 R28, R7, R28, RZ ;  /* 0x0000001c071c7219 */ /* 0x000fe200000006ff */
[----:B------:R-:W-:-:S06]  /*6fe0*/  IMAD.MOV.U32 R4, RZ, RZ, R14 ;  /* 0x000000ffff047224 */ /* 0x000fcc00078e000e */
[----:B------:R-:W1:Y:S01]  /*6ff0*/  LDC R30, c[0x0][0x8b8] ;  /* 0x00022e00ff1e7b82 */ /* 0x000e620000000800 */
[----:B------:R-:W-:Y:S05]  /*7000*/  @!P0 BRA `(.L_x_172) ;  /* 0x0000000000288947 */ /* 0x000fea0003800000 */
[----:B------:R-:W5:Y:S02]  /*7010*/  LDC R3, c[0x0][0x8f4] ;  /* 0x00023d00ff037b82 */ /* 0x000f640000000800 */
[----:B-----5:R-:W-:-:S04]  /*7020*/  IADD3 R3, P0, R14, R3, RZ ;  /* 0x000000030e037210 */ /* 0x020fc80007f1e0ff */
        /* <DEDUP_REMOVED lines=8> */
.L_x_172:
[----:B------:R-:W-:Y:S02]  /*70b0*/  ISETP.NE.AND P0, PT, R2, 0x1, PT ;  /* 0x000000010200780c */ /* 0x000fe40003f05270 */
[----:B-1--4-:R-:W-:Y:S01]  /*70c0*/  SHF.R.U64 R0, R4, R27, R5 ;  /* 0x0000001b04007219 */ /* 0x012fe20000001205 */
[----:B--2---:R-:W-:Y:S01]  /*70d0*/  VIADD R5, R25, 0xffffffff ;  /* 0xffffffff19057836 */ /* 0x004fe20000000000 */
[----:B------:R-:W-:Y:S02]  /*70e0*/  LOP3.LUT R23, R10, R23, RZ, 0xc0, !PT ;  /* 0x000000170a177212 */ /* 0x000fe400078ec0ff */
[----:B------:R-:W-:Y:S01]  /*70f0*/  IADD3 R13, -R13, RZ, RZ ;  /* 0x000000ff0d0d7210 */ /* 0x000fe20007ffe1ff */
[----:B------:R-:W-:Y:S01]  /*7100*/  IMAD.MOV R3, RZ, RZ, -R0 ;  /* 0x000000ffff037224 */ /* 0x000fe200078e0a00 */
[----:B------:R-:W-:Y:S01]  /*7110*/  LOP3.LUT R5, R12, R5, RZ, 0xc0, !PT ;  /* 0x000000050c057212 */ /* 0x000fe200078ec0ff */
[----:B------:R-:W-:Y:S01]  /*7120*/  IMAD R23, R28, R0, R23 ;  /* 0x000000001c177224 */ /* 0x000fe200078e0217 */
[----:B------:R-:W-:Y:S01]  /*7130*/  R2UR UR47, R31 ;  /* 0x000000001f2f72ca */ /* 0x000fe200000e0000 */
[----:B---3--:R-:W-:Y:S01]  /*7140*/  IMAD R0, R3, R29, R14 ;  /* 0x0000001d03007224 */ /* 0x008fe200078e020e */
[----:B------:R-:W-:Y:S01]  /*7150*/  MOV R3, 0x1 ;  /* 0x0000000100037802 */ /* 0x000fe20000000f00 */
[----:B------:R-:W-:-:S02]  /*7160*/  @P0 IMAD R26, R15, R13, R24 ;  /* 0x0000000d0f1a0224 */ /* 0x000fc400078e0218 */
[----:B------:R-:W-:Y:S02]  /*7170*/  IMAD R0, R0, R25, R5 ;  /* 0x0000001900007224 */ /* 0x000fe400078e0205 */
[----:B------:R-:W-:-:S05]  /*7180*/  IMAD R23, R23, R30, R26 ;  /* 0x0000001e17177224 */ /* 0x000fca00078e021a */
[----:B------:R-:W-:Y:S02]  /*7190*/  SEL R62, R0, R23, !P0 ;  /* 0x00000017003e7207 */ /* 0x000fe40004000000 */
[----:B------:R-:W-:Y:S02]  /*71a0*/  SEL R23, R23, R0, !P0 ;  /* 0x0000000017177207 */ /* 0x000fe40004000000 */
[----:B------:R-:W-:-:S07]  /*71b0*/  PRMT R0, R3, 0x7610, R0 ;  /* 0x0000761003007816 */ /* 0x000fce0000000000 */
.L_x_170:
[----:B------:R-:W-:Y:S01]  /*71c0*/  UIADD3 UR48, UR10, 0x1, URZ ;  /* 0x000000010a307890 */ /* 0x000fe2000fffe03f */
[----:B------:R-:W-:Y:S01]  /*71d0*/  LOP3.LUT P0, RZ, R0, 0xff, RZ, 0xc0, !PT ;  /* 0x000000ff00ff7812 */ /* 0x000fe2000780c0ff */
[----:B------:R-:W-:Y:S02]  /*71e0*/  ULOP3.LUT UR43, UR8, 0x7, URZ, 0xc0, !UPT ;  /* 0x00000007082b7892 */ /* 0x000fe4000f8ec03f */
[----:B------:R-:W-:Y:S02]  /*71f0*/  UISETP.NE.AND UP0, UPT, UR48, 0x3, UPT ;  /* 0x000000033000788c */ /* 0x000fe4000bf05270 */
[----:B------:R-:W-:Y:S02]  /*7200*/  UIADD3 UR39, UR39, 0x2, URZ ;  /* 0x0000000227277890 */ /* 0x000fe4000fffe03f */
[----:B------:R-:W-:Y:S02]  /*7210*/  USEL UR49, URZ, 0x1, UP0 ;  /* 0x000000013f317887 */ /* 0x000fe40008000000 */
[----:B------:R-:W-:-:S02]  /*7220*/  USEL UR48, UR48, URZ, UP0 ;  /* 0x0000003f30307287 */ /* 0x000fc40008000000 */
[----:B------:R-:W-:Y:S02]  /*7230*/  ULOP3.LUT UR49, UR9, UR49, URZ, 0x3c, !UPT ;  /* 0x0000003109317292 */ /* 0x000fe4000f8e3c3f */
[----:B------:R-:W-:Y:S10]  /*7240*/  @P0 BRA `(.L_x_173) ;  /* 0xffffffa400480947 */ /* 0x000ff4000383ffff */
[----:B------:R-:W-:-:S13]  /*7250*/  PLOP3.LUT P0, PT, PT, PT, PT, 0x8, 0x0 ;  /* 0x000000000000781c */ /* 0x000fda0003f0e170 */
.L_x_23:
[----:B------:R-:W-:Y:S05]  /*7260*/  @P0 BRA `(.L_x_15) ;  /* 0x0000002800c00947 */ /* 0x000fea0003800000 */
[----:B------:R-:W-:Y:S01]  /*7270*/  ULDC.64 UR6, c[0x0][0x588] ;  /* 0x0001620000067ab9 */ /* 0x000fe20000000a00 */
[----:B------:R-:W-:Y:S01]  /*7280*/  ULDC.64 UR4, c[0x0][0x590] ;  /* 0x0001640000047ab9 */ /* 0x000fe20000000a00 */
[----:B------:R-:W-:Y:S01]  /*7290*/  ISETP.NE.U32.AND P0, PT, RZ, UR6, PT ;  /* 0x00000006ff007c0c */ /* 0x000fe2000bf05070 */
[----:B------:R-:W-:-:S04]  /*72a0*/  DEPBAR.LE SB0, 0x0 ;  /* 0x000080000000791a */ /* 0x000fc80000000000 */
[----:B------:R-:W-:Y:S01]  /*72b0*/  ISETP.NE.U32.AND P1, PT, RZ, UR4, PT ;  /* 0x00000004ff007c0c */ /* 0x000fe2000bf25070 */
[----:B------:R-:W-:Y:S01]  /*72c0*/  BSSY B0, `(.L_x_174) ;  /* 0x0000015000007945 */ /* 0x000fe20003800000 */
[----:B------:R-:W-:Y:S02]  /*72d0*/  ISETP.NE.AND.EX P0, PT, RZ, UR7, PT, P0 ;  /* 0x00000007ff007c0c */ /* 0x000fe4000bf05300 */
[----:B------:R-:W-:-:S13]  /*72e0*/  ISETP.NE.AND.EX P1, PT, RZ, UR5, PT, P1 ;  /* 0x00000005ff007c0c */ /* 0x000fda000bf25310 */
[----:B------:R-:W-:Y:S05]  /*72f0*/  @P0 BRA P1, `(.L_x_175) ;  /* 0x0000000000440947 */ /* 0x000fea0000800000 */
[----:B------:R-:W-:-:S04]  /*7300*/  ISETP.NE.U32.AND P0, PT, RZ, UR4, PT ;  /* 0x00000004ff007c0c */ /* 0x000fc8000bf05070 */
[----:B------:R-:W-:-:S13]  /*7310*/  ISETP.NE.AND.EX P0, PT, RZ, UR5, PT, P0 ;  /* 0x00000005ff007c0c */ /* 0x000fda000bf05300 */
[----:B------:R-:W-:Y:S05]  /*7320*/  @!P0 BRA `(.L_x_176) ;  /* 0x00000000002c8947 */ /* 0x000fea0003800000 */
[----:B------:R-:W-:-:S13]  /*7330*/  LOP3.LUT P0, RZ, R58, 0xff, RZ, 0xc0, !PT ;  /* 0x000000ff3aff7812 */ /* 0x000fda000780c0ff */
[----:B------:R-:W-:Y:S05]  /*7340*/  @!P0 BRA `(.L_x_177) ;  /* 0x0000000000108947 */ /* 0x000fea0003800000 */
[----:B-----5:R-:W-:-:S13]  /*7350*/  FSETP.NEU.AND P0, PT, R59, RZ, PT ;  /* 0x000000ff3b00720b */ /* 0x020fda0003f0d000 */
[----:B------:R-:W-:Y:S05]  /*7360*/  @!P0 BREAK B0 ;  /* 0x0000000000008942 */ /* 0x000fea0003800000 */
[----:B------:R-:W-:Y:S05]  /*7370*/  @P0 BRA `(.L_x_175) ;  /* 0x0000000000240947 */ /* 0x000fea0003800000 */
[----:B------:R-:W-:Y:S05]  /*7380*/  BRA `(.L_x_15) ;  /* 0x0000002800787947 */ /* 0x000fea0003800000 */
.L_x_177:
[----:B------:R-:W-:-:S04]  /*7390*/  ISETP.NE.U32.AND P0, PT, RZ, UR6, PT ;  /* 0x00000006ff007c0c */ /* 0x000fc8000bf05070 */
[----:B------:R-:W-:-:S13]  /*73a0*/  ISETP.NE.AND.EX P0, PT, RZ, UR7, PT, P0 ;  /* 0x00000007ff007c0c */ /* 0x000fda000bf05300 */
[----:B------:R-:W-:Y:S05]  /*73b0*/  @!P0 BREAK B0 ;  /* 0x0000000000008942 */ /* 0x000fea0003800000 */
[----:B------:R-:W-:Y:S05]  /*73c0*/  @P0 BRA `(.L_x_175) ;  /* 0x0000000000100947 */ /* 0x000fea0003800000 */
[----:B------:R-:W-:Y:S05]  /*73d0*/  BRA `(.L_x_15) ;  /* 0x0000002800647947 */ /* 0x000fea0003800000 */
.L_x_176:
[----:B-----5:R-:W-:-:S13]  /*73e0*/  FSETP.NEU.AND P0, PT, R59, RZ, PT ;  /* 0x000000ff3b00720b */ /* 0x020fda0003f0d000 */
[----:B------:R-:W-:Y:S05]  /*73f0*/  @!P0 BREAK B0 ;  /* 0x0000000000008942 */ /* 0x000fea0003800000 */
[----:B------:R-:W-:Y:S05]  /*7400*/  @!P0 BRA `(.L_x_15) ;  /* 0x0000002800588947 */ /* 0x000fea0003800000 */
.L_x_175:
[----:B-1----:R-:W-:Y:S05]  /*7410*/  BSYNC B0 ;  /* 0x0000000000007941 */ /* 0x002fea0003800000 */
.L_x_174:
[----:B------:R-:W-:-:S04]  /*7420*/  LOP3.LUT R19, R19, 0x1, RZ, 0xfc, !PT ;  /* 0x0000000113137812 */ /* 0x000fc800078efcff */
[----:B------:R-:W-:-:S13]  /*7430*/  ISETP.NE.AND P0, PT, R19, 0x3, PT ;  /* 0x000000031300780c */ /* 0x000fda0003f05270 */
[----:B------:R-:W-:Y:S05]  /*7440*/  @!P0 BRA `(.L_x_178) ;  /* 0x0000000000048947 */ /* 0x000fea0003800000 */
[----:B------:R-:W-:Y:S01]  /*7450*/  BPT.TRAP 0x1 ;  /* 0x000000040000795c */ /* 0x000fe20000300000 */
.L_x_178:
[----:B------:R-:W1:Y:S01]  /*7460*/  S2UR UR5, SR_CgaCtaId ;  /* 0x00000000000579c3 */ /* 0x000e620000008800 */
[----:B------:R-:W-:Y:S02]  /*7470*/  UMOV UR4, 0x400 ;  /* 0x0000040000047882 */ /* 0x000fe40000000000 */
[----:B-1----:R-:W-:-:S04]  /*7480*/  ULEA UR4, UR5, UR4, 0x18 ;  /* 0x0000000405047291 */ /* 0x002fc8000f8ec03f */
[----:B------:R-:W-:-:S04]  /*7490*/  ULEA UR4, UR38, UR4, 0x3 ;  /* 0x0000000426047291 */ /* 0x000fc8000f8e183f */
[----:B------:R-:W-:-:S04]  /*74a0*/  UIADD3 UR4, UR4, 0x98, URZ ;  /* 0x0000009804047890 */ /* 0x000fc8000fffe03f */
[----:B------:R-:W-:-:S09]  /*74b0*/  UPRMT UR4, UR5, 0x654, UR4 ;  /* 0x0000065405047896 */ /* 0x000fd20008000004 */
[----:B------:R-:W-:Y:S01]  /*74c0*/  SYNCS.ARRIVE.TRANS64.RED.A1T0 RZ, [UR4], RZ ;  /* 0x000000ffffff79a7 */ /* 0x000fe20008100404 */
[----:B------:R-:W-:Y:S05]  /*74d0*/  BRA `(.L_x_15) ;  /* 0x0000002800247947 */ /* 0x000fea0003800000 */
.L_x_14:
[----:B------:R-:W-:Y:S01]  /*74e0*/  ULDC.64 UR4, c[0x0][0x8f8] ;  /* 0x00023e0000047ab9 */ /* 0x000fe20000000a00 */
[----:B------:R-:W-:Y:S01]  /*74f0*/  PRMT R8, RZ, 0x7610, R8 ;  /* 0x00007610ff087816 */ /* 0x000fe20000000008 */
[----:B------:R-:W-:Y:S01]  /*7500*/  IMAD.MOV.U32 R21, RZ, RZ, -0x1 ;  /* 0xffffffffff157424 */ /* 0x000fe200078e00ff */
[----:B------:R-:W-:Y:S01]  /*7510*/  ISETP.GE.U32.AND P1, PT, R16, UR4, PT ;  /* 0x0000000410007c0c */ /* 0x000fe2000bf26070 */
[----:B------:R-:W-:Y:S01]  /*7520*/  IMAD.MOV.U32 R20, RZ, RZ, -0x1 ;  /* 0xffffffffff147424 */ /* 0x000fe200078e00ff */
[----:B------:R-:W-:Y:S02]  /*7530*/  MOV R13, 0xffffffff ;  /* 0xffffffff000d7802 */ /* 0x000fe40000000f00 */
[----:B------:R-:W-:-:S13]  /*7540*/  ISETP.GE.U32.AND.EX P1, PT, R17, UR5, PT, P1 ;  /* 0x0000000511007c0c */ /* 0x000fda000bf26110 */
        /* <DEDUP_REMOVED lines=19> */
.L_x_180:
        /* <DEDUP_REMOVED lines=10> */
[----:B------:R-:W-:-:S03]  /*7720*/  IMAD R13, R13, R27, R8 ;  /* 0x0000001b0d0d7224 */ /* 0x000fc600078e0208 */
[----:B------:R-:W5:Y:S01]  /*7730*/  LDC R29, c[0x0][0x900] ;  /* 0x00024000ff1d7b82 */ /* 0x000f620000000800 */
[----:B------:R-:W-:Y:S01]  /*7740*/  IMAD.IADD R11, R11, 0x1, R13 ;  /* 0x000000010b0b7824 */ /* 0x000fe200078e020d */
[----:B--2---:R-:W-:-:S04]  /*7750*/  ISETP.NE.U32.AND P1, PT, R30, RZ, PT ;  /* 0x000000ff1e00720c */ /* 0x004fc80003f25070 */
[----:B------:R-:W-:Y:S02]  /*7760*/  ISETP.NE.AND.EX P1, PT, R31, RZ, PT, P1 ;  /* 0x000000ff1f00720c */ /* 0x000fe40003f25310 */
[----:B------:R-:W2:Y:S01]  /*7770*/  LDC R26, c[0x0][0x8a8] ;  /* 0x00022a00ff1a7b82 */ /* 0x000ea20000000800 */
[-CC-:B---3--:R-:W-:Y:S01]  /*7780*/  SHF.R.U64 R20, R10, R12.reuse, R11.reuse ;  /* 0x0000000c0a147219 */ /* 0x188fe2000000120b */
[----:B------:R-:W-:Y:S01]  /*7790*/  IMAD.MOV.U32 R10, RZ, RZ, -0x1 ;  /* 0xffffffffff0a7424 */ /* 0x000fe200078e00ff */
[----:B------:R-:W-:-:S05]  /*77a0*/  SHF.R.U32.HI R11, RZ, R12, R11 ;  /* 0x0000000cff0b7219 */ /* 0x000fca000001160b */
[----:B------:R-:W3:Y:S01]  /*77b0*/  LDC R28, c[0x0][0x8f0] ;  /* 0x00023c00ff1c7b82 */ /* 0x000ee20000000800 */
[-CC-:B----4-:R-:W-:Y:S02]  /*77c0*/  SHF.R.U64 R25, R20, R14.reuse, R11.reuse ;  /* 0x0000000e14197219 */ /* 0x190fe4000000120b */
[----:B------:R-:W-:-:S05]  /*77d0*/  SHF.R.U32.HI R8, RZ, R14, R11 ;  /* 0x0000000eff087219 */ /* 0x000fca000001160b */
[----:B------:R-:W4:Y:S01]  /*77e0*/  LDC R32, c[0x0][0x8e0] ;  /* 0x00023800ff207b82 */ /* 0x000f220000000800 */
[-C--:B-----5:R-:W-:Y:S02]  /*77f0*/  SHF.L.U32 R10, R10, R29.reuse, RZ ;  /* 0x0000001d0a0a7219 */ /* 0x0a0fe400000006ff */
[-CC-:B------:R-:W-:Y:S02]  /*7800*/  SHF.R.U64 R27, R25, R29.reuse, R8.reuse ;  /* 0x0000001d191b7219 */ /* 0x180fe40000001208 */
[----:B------:R-:W-:Y:S02]  /*7810*/  LOP3.LUT R36, RZ, R10, RZ, 0x33, !PT ;  /* 0x0000000aff247212 */ /* 0x000fe400078e33ff */
[----:B------:R-:W-:Y:S01]  /*7820*/  SHF.R.U32.HI R11, RZ, R29, R8 ;  /* 0x0000001dff0b7219 */ /* 0x000fe20000011608 */
[----:B------:R-:W1:Y:S01]  /*7830*/  LDC R33, c[0x0][0x8b8] ;  /* 0x00022e00ff217b82 */ /* 0x000e620000000800 */
[----:B------:R-:W-:Y:S01]  /*7840*/  IMAD.MOV.U32 R10, RZ, RZ, R27 ;  /* 0x000000ffff0a7224 */ /* 0x000fe200078e001b */
[----:B------:R-:W-:Y:S06]  /*7850*/  @!P1 BRA `(.L_x_181) ;  /* 0x0000000000289947 */ /* 0x000fec0003800000 */
        /* <DEDUP_REMOVED lines=10> */
.L_x_181:
[----:B------:R-:W-:Y:S01]  /*7900*/  ISETP.NE.AND P1, PT, R2, 0x1, PT ;  /* 0x000000010200780c */ /* 0x000fe20003f25270 */
[----:B------:R-:W-:Y:S01]  /*7910*/  IMAD.MOV.U32 R13, RZ, RZ, R23 ;  /* 0x000000ffff0d7224 */ /* 0x000fe200078e0017 */
[----:B---3--:R-:W-:Y:S01]  /*7920*/  SHF.R.U64 R8, R10, R28, R11 ;  /* 0x0000001c0a087219 */ /* 0x008fe2000000120b */
[----:B--2---:R-:W-:Y:S01]  /*7930*/  VIADD R11, R26, 0xffffffff ;  /* 0xffffffff1a0b7836 */ /* 0x004fe20000000000 */
[----:B------:R-:W-:Y:S02]  /*7940*/  SHF.L.U32 R34, R34, R29, RZ ;  /* 0x0000001d22227219 */ /* 0x000fe400000006ff */
[----:B------:R-:W-:Y:S02]  /*7950*/  LOP3.LUT R7, R25, R36, RZ, 0xc0, !PT ;  /* 0x0000002419077212 */ /* 0x000fe400078ec0ff */
[----:B------:R-:W-:-:S03]  /*7960*/  IADD3 R10, -R8, RZ, RZ ;  /* 0x000000ff080a7210 */ /* 0x000fc60007ffe1ff */
[----:B------:R-:W-:Y:S01]  /*7970*/  IMAD R8, R34, R8, R7 ;  /* 0x0000000822087224 */ /* 0x000fe200078e0207 */
[----:B------:R-:W-:Y:S01]  /*7980*/  LOP3.LUT R7, R20, R11, RZ, 0xc0, !PT ;  /* 0x0000000b14077212 */ /* 0x000fe200078ec0ff */
[----:B------:R-:W-:Y:S02]  /*7990*/  @P1 IMAD R3, R9, R24, R6 ;  /* 0x0000001809031224 */ /* 0x000fe400078e0206 */
[----:B----4-:R-:W-:Y:S02]  /*79a0*/  IMAD R6, R10, R32, R27 ;  /* 0x000000200a067224 */ /* 0x010fe400078e021b */
[----:B-1----:R-:W-:Y:S02]  /*79b0*/  IMAD R3, R8, R33, R3 ;  /* 0x0000002108037224 */ /* 0x002fe400078e0203 */
[----:B------:R-:W-:Y:S02]  /*79c0*/  IMAD R6, R6, R26, R7 ;  /* 0x0000001a06067224 */ /* 0x000fe400078e0207 */
[----:B------:R-:W-:-:S03]  /*79d0*/  IMAD.MOV.U32 R8, RZ, RZ, 0x1 ;  /* 0x00000001ff087424 */ /* 0x000fc600078e00ff */
[----:B------:R-:W-:Y:S02]  /*79e0*/  SEL R20, R6, R3, !P1 ;  /* 0x0000000306147207 */ /* 0x000fe40004800000 */
[----:B------:R-:W-:-:S07]  /*79f0*/  SEL R21, R3, R6, !P1 ;  /* 0x0000000603157207 */ /* 0x000fce0004800000 */
.L_x_179:
[----:B------:R-:W-:-:S08]  /*7a00*/  NOP ;  /* 0x0000000000007918 */ /* 0x000fd00000000000 */
[----:B------:R-:W2:-:S00]  /*7a10*/  USETMAXREG.DEALLOC.CTAPOOL 0x28 ;  /* 0x00000028000079c8 */ /* 0x000e8000080e0500 */
[----:B--2---:R-:W-:-:S13]  /*7a20*/  ISETP.NE.AND P1, PT, R0, 0x1, PT ;  /* 0x000000010000780c */ /* 0x004fda0003f25270 */
[----:B------:R-:W-:Y:S05]  /*7a30*/  @!P1 BRA `(.L_x_15) ;  /* 0x0000002000cc9947 */ /* 0x000fea0003800000 */
[----:B------:R-:W-:Y:S05]  /*7a40*/  @!P4 BRA `(.L_x_182) ;  /* 0x000000100050c947 */ /* 0x000fea0003800000 */
[----:B------:R-:W-:-:S13]  /*7a50*/  ISETP.NE.OR P0, PT, R0, 0x2, P0 ;  /* 0x000000020000780c */ /* 0x000fda0000705670 */
[----:B------:R-:W-:Y:S05]  /*7a60*/  @P0 BRA `(.L_x_15) ;  /* 0x0000002000c00947 */ /* 0x000fea0003800000 */
[----:B------:R-:W-:-:S13]  /*7a70*/  LOP3.LUT P1, RZ, R8, 0xff, RZ, 0xc0, !PT ;  /* 0x000000ff08ff7812 */ /* 0x000fda000782c0ff */
[----:B------:R-:W-:Y:S05]  /*7a80*/  @!P1 BRA `(.L_x_183) ;  /* 0x0000000000189947 */ /* 0x000fea0003800000 */
[----:B------:R-:W-:Y:S01]  /*7a90*/  UMOV UR4, 0x400 ;  /* 0x0000040000047882 */ /* 0x000fe20000000000 */
[----:B------:R-:W-:Y:S01]  /*7aa0*/  MOV R0, RZ ;  /* 0x000000ff00007202 */ /* 0x000fe20000000f00 */
[----:B-1----:R-:W-:-:S03]  /*7ab0*/  ULEA UR4, UR41, UR4, 0x18 ;  /* 0x0000000429047291 */ /* 0x002fc6000f8ec03f */
[----:B------:R-:W-:-:S06]  /*7ac0*/  SHF.L.U32 R0, R0, 0x1f, RZ ;  /* 0x0000001f00007819 */ /* 0x000fcc00000006ff */
[----:B------:R-:W1:Y:S02]  /*7ad0*/  SYNCS.PHASECHK.TRANS64.TRYWAIT P0, [UR4+0xb8], R0 ;  /* 0x0000b800ff0075a7 */ /* 0x000e640008000144 */
[----:B-1----:R-:W-:Y:S05]  /*7ae0*/  @!P0 BRA `(.L_x_184) ;  /* 0x0000002000fc8947 */ /* 0x002fea0003800000 */
.L_x_183:
[----:B-1----:R-:W-:Y:S01]  /*7af0*/  PRMT R0, RZ, 0x7610, R0 ;  /* 0x00007610ff007816 */ /* 0x002fe20000000000 */
[----:B------:R-:W-:Y:S06]  /*7b00*/  @P3 BRA `(.L_x_185) ;  /* 0x0000000000243947 */ /* 0x000fec0003800000 */
[----:B------:R-:W-:Y:S02]  /*7b10*/  ULDC.64 UR4, c[0x0][0x588] ;  /* 0x0001620000047ab9 */ /* 0x000fe40000000a00 */
[----:B------:R-:W-:-:S04]  /*7b20*/  ISETP.NE.U32.AND P0, PT, RZ, UR4, PT ;  /* 0x00000004ff007c0c */ /* 0x000fc8000bf05070 */
[----:B------:R-:W-:-:S13]  /*7b30*/  ISETP.NE.AND.EX P0, PT, RZ, UR5, PT, P0 ;  /* 0x00000005ff007c0c */ /* 0x000fda000bf05300 */
[----:B------:R-:W-:Y:S05]  /*7b40*/  @!P0 BRA `(.L_x_186) ;  /* 0x00000000000c8947 */ /* 0x000fea0003800000 */
[----:B------:R2:W5:Y:S01]  /*7b50*/  LDG.E R3, desc[UR54][R4.64] ;  /* 0x0000003604037981 */ /* 0x000562000c1e1900 */
[----:B------:R-:W-:Y:S01]  /*7b60*/  IMAD.MOV.U32 R0, RZ, RZ, 0x1 ;  /* 0x00000001ff007424 */ /* 0x000fe200078e00ff */
[----:B------:R-:W-:Y:S06]  /*7b70*/  BRA `(.L_x_185) ;  /* 0x0000000000087947 */ /* 0x000fec0003800000 */
.L_x_186:
[----:B------:R-:W1:Y:S01]  /*7b80*/  LDC R3, c[0x0][0x580] ;  /* 0x00016000ff037b82 */ /* 0x000e620000000800 */
[----:B------:R-:W-:-:S07]  /*7b90*/  IMAD.MOV.U32 R0, RZ, RZ, 0x1 ;  /* 0x00000001ff007424 */ /* 0x000fce00078e00ff */
.L_x_185:
[----:B------:R-:W-:Y:S01]  /*7ba0*/  UMOV UR4, URZ ;  /* 0x0000003f00047c82 */ /* 0x000fe20008000000 */
[----:B------:R-:W-:Y:S01]  /*7bb0*/  MOV R8, 0x1 ;  /* 0x0000000100087802 */ /* 0x000fe20000000f00 */
[----:B------:R-:W-:Y:S06]  /*7bc0*/  @!P1 BRA `(.L_x_187) ;  /* 0x0000000c004c9947 */ /* 0x000fec0003800000 */
[----:B------:R-:W3:Y:S01]  /*7bd0*/  LDC R9, c[0x0][0x900] ;  /* 0x00024000ff097b82 */ /* 0x000ee20000000800 */
[----:B--2---:R-:W-:Y:S01]  /*7be0*/  IMAD.MOV.U32 R4, RZ, RZ, -0x1 ;  /* 0xffffffffff047424 */ /* 0x004fe200078e00ff */
[----:B------:R-:W-:Y:S01]  /*7bf0*/  LOP3.LUT R10, R19, 0x2, RZ, 0xfc, !PT ;  /* 0x00000002130a7812 */ /* 0x000fe200078efcff */
[----:B------:R-:W-:Y:S01]  /*7c00*/  IMAD.MOV.U32 R6, RZ, RZ, 0x1 ;  /* 0x00000001ff067424 */ /* 0x000fe200078e00ff */
[----:B------:R-:W-:Y:S01]  /*7c10*/  MOV R8, 0x1 ;  /* 0x0000000100087802 */ /* 0x000fe20000000f00 */
[----:B------:R-:W-:Y:S01]  /*7c20*/  ULDC.64 UR14, c[0x0][0x198] ;  /* 0x00006600000e7ab9 */ /* 0x000fe20000000a00 */
[----:B------:R-:W-:Y:S01]  /*7c30*/  UMOV UR4, URZ ;  /* 0x0000003f00047c82 */ /* 0x000fe20008000000 */
[----:B------:R-:W-:Y:S01]  /*7c40*/  ULDC.64 UR22, c[0x0][0x588] ;  /* 0x0001620000167ab9 */ /* 0x000fe20000000a00 */
[----:B------:R-:W2:Y:S01]  /*7c50*/  LDC R11, c[0x0][0x8a8] ;  /* 0x00022a00ff0b7b82 */ /* 0x000ea20000000800 */
[----:B------:R-:W-:Y:S01]  /*7c60*/  ULDC.64 UR24, c[0x0][0x590] ;  /* 0x0001640000187ab9 */ /* 0x000fe20000000a00 */
[----:B------:R-:W-:Y:S01]  /*7c70*/  ULDC.64 UR26, c[0x0][0x8f8] ;  /* 0x00023e00001a7ab9 */ /* 0x000fe20000000a00 */
[----:B---3--:R-:W-:-:S02]  /*7c80*/  SHF.L.U32 R4, R4, R9, RZ ;  /* 0x0000000904047219 */ /* 0x008fc400000006ff */
[----:B------:R-:W-:Y:S02]  /*7c90*/  SHF.L.U32 R9, R6, R9, RZ ;  /* 0x0000000906097219 */ /* 0x000fe400000006ff */
[----:B------:R-:W-:Y:S01]  /*7ca0*/  LOP3.LUT R12, RZ, R4, RZ, 0x33, !PT ;  /* 0x00000004ff0c7212 */ /* 0x000fe200078e33ff */
[----:B--2---:R-:W-:-:S07]  /*7cb0*/  VIADD R11, R11, 0xffffffff ;  /* 0xffffffff0b0b7836 */ /* 0x004fce0000000000 */
.L_x_207:
[----:B------:R-:W-:Y:S02]  /*7cc0*/  ISETP.NE.U32.AND P0, PT, RZ, UR24, PT ;  /* 0x00000018ff007c0c */ /* 0x000fe4000bf05070 */
[----:B------:R-:W-:Y:S02]  /*7cd0*/  R2UR UR19, R21 ;  /* 0x00000000151372ca */ /* 0x000fe400000e0000 */
[----:B------:R-:W-:Y:S02]  /*7ce0*/  R2UR UR18, R20 ;  /* 0x00000000141272ca */ /* 0x000fe400000e0000 */
[----:B------:R-:W-:-:S09]  /*7cf0*/  ISETP.NE.AND.EX P0, PT, RZ, UR25, PT, P0 ;  /* 0x00000019ff007c0c */ /* 0x000fd2000bf05300 */
[----:B------:R-:W-:Y:S02]  /*7d00*/  USHF.L.U32 UR19, UR19, 0x7, URZ ;  /* 0x0000000713137899 */ /* 0x000fe4000800063f */
[----:B------:R-:W-:Y:S02]  /*7d10*/  USHF.L.U32 UR18, UR18, 0x6, URZ ;  /* 0x0000000612127899 */ /* 0x000fe4000800063f */
[----:B------:R-:W-:Y:S10]  /*7d20*/  @!P0 BRA `(.L_x_188) ;  /* 0x00000000002c8947 */ /* 0x000ff40003800000 */
[----:B------:R-:W-:-:S04]  /*7d30*/  ISETP.NE.U32.AND P1, PT, RZ, UR22, PT ;  /* 0x00000016ff007c0c */ /* 0x000fc8000bf25070 */
[----:B------:R-:W-:-:S13]  /*7d40*/  ISETP.NE.AND.EX P1, PT, RZ, UR23, PT, P1 ;  /* 0x00000017ff007c0c */ /* 0x000fda000bf25310 */
[----:B------:R-:W-:Y:S05]  /*7d50*/  @!P1 BRA `(.L_x_189) ;  /* 0x0000000000189947 */ /* 0x000fea0003800000 */
[----:B------:R-:W2:Y:S01]  /*7d60*/  LDC.64 R4, c[0x0][0x588] ;  /* 0x00016200ff047b82 */ /* 0x000ea20000000a00 */
[----:B-1---5:R-:W-:-:S04]  /*7d70*/  IMAD R3, R13, UR24, RZ ;  /* 0x000000180d037c24 */ /* 0x022fc8000f8e02ff */
[----:B--2---:R-:W-:-:S05]  /*7d80*/  IMAD.WIDE R4, R3, 0x4, R4 ;  /* 0x0000000403047825 */ /* 0x004fca00078e0204 */
[----:B------:R2:W5:Y:S01]  /*7d90*/  LDG.E R3, desc[UR54][R4.64] ;  /* 0x0000003604037981 */ /* 0x000562000c1e1900 */
[----:B------:R-:W-:Y:S01]  /*7da0*/  IMAD.MOV.U32 R0, RZ, RZ, 0x1 ;  /* 0x00000001ff007424 */ /* 0x000fe200078e00ff */
[----:B------:R-:W-:Y:S06]  /*7db0*/  BRA `(.L_x_188) ;  /* 0x0000000000087947 */ /* 0x000fec0003800000 */
.L_x_189:
[----:B-1---5:R-:W3:Y:S01]  /*7dc0*/  LDC R3, c[0x0][0x580] ;  /* 0x00016000ff037b82 */ /* 0x022ee20000000800 */
[----:B------:R-:W-:-:S07]  /*7dd0*/  MOV R0, 0x1 ;  /* 0x0000000100007802 */ /* 0x000fce0000000f00 */
.L_x_188:
[----:B------:R-:W-:Y:S05]  /*7de0*/  @!P0 BRA `(.L_x_190) ;  /* 0x00000000001c8947 */ /* 0x000fea0003800000 */
[----:B------:R-:W-:-:S13]  /*7df0*/  LOP3.LUT P2, RZ, R0, 0xff, RZ, 0xc0, !PT ;  /* 0x000000ff00ff7812 */ /* 0x000fda000784c0ff */
[----:B--2---:R-:W2:Y:S02]  /*7e00*/  @!P2 LDC.64 R4, c[0x0][0x588] ;  /* 0x00016200ff04ab82 */ /* 0x004ea40000000a00 */
[----:B--2---:R-:W-:-:S04]  /*7e10*/  @!P2 ISETP.NE.U32.AND P0, PT, R4, RZ, PT ;  /* 0x000000ff0400a20c */ /* 0x004fc80003f05070 */
[----:B------:R-:W-:Y:S02]  /*7e20*/  @!P2 ISETP.NE.AND.EX P1, PT, R5, RZ, PT, P0 ;  /* 0x000000ff0500a20c */ /* 0x000fe40003f25300 */
[----:B-1-3-5:R-:W-:Y:S02]  /*7e30*/  @P2 FSETP.EQ.AND P0, PT, R3, RZ, PT ;  /* 0x000000ff0300220b */ /* 0x02afe40003f02000 */
[----:B------:R-:W-:Y:S01]  /*7e40*/  @!P2 PLOP3.LUT P0, PT, P1, PT, PT, 0x8, 0x0 ;  /* 0x000000000000a81c */ /* 0x000fe20000f0e170 */
[----:B------:R-:W-:-:S12]  /*7e50*/  BRA `(.L_x_191) ;  /* 0x0000000000047947 */ /* 0x000fd80003800000 */
.L_x_190:
[----:B-1-3-5:R-:W-:-:S13]  /*7e60*/  FSETP.EQ.AND P0, PT, R3, RZ, PT ;  /* 0x000000ff0300720b */ /* 0x02afda0003f02000 */
.L_x_191:
[----:B------:R-:W-:Y:S02]  /*7e70*/  ISETP.NE.AND P2, PT, R10, 0x3, PT ;  /* 0x000000030a00780c */ /* 0x000fe40003f45270 */
[----:B------:R-:W-:-:S04]  /*7e80*/  ELECT P1, URZ, PT ;  /* 0x00000000003f782f */ /* 0x000fc80003820000 */
[----:B------:R-:W-:-:S07]  /*7e90*/  PLOP3.LUT P0, PT, P1, P0, PT, 0x20, 0x0 ;  /* 0x000000000000781c */ /* 0x000fce0000f00470 */
[----:B------:R-:W-:Y:S06]  /*7ea0*/  @!P2 BRA `(.L_x_192) ;  /* 0x000000000004a947 */ /* 0x000fec0003800000 */
[----:B------:R-:W-:Y:S01]  /*7eb0*/  BPT.TRAP 0x1 ;  /* 0x000000040000795c */ /* 0x000fe20000300000 */
.L_x_192:
[----:B------:R-:W1:Y:S01]  /*7ec0*/  S2UR UR41, SR_CgaCtaId ;  /* 0x00000000002979c3 */ /* 0x000e620000008800 */
[----:B------:R-:W-:Y:S01]  /*7ed0*/  UMOV UR5, 0x400 ;  /* 0x0000040000057882 */ /* 0x000fe20000000000 */
[----:B--2---:R-:W-:Y:S01]  /*7ee0*/  SHF.L.U32 R4, R8, 0x1f, RZ ;  /* 0x0000001f08047819 */ /* 0x004fe200000006ff */
[----:B-1----:R-:W-:-:S04]  /*7ef0*/  ULEA UR6, UR41, UR5, 0x18 ;  /* 0x0000000529067291 */ /* 0x002fc8000f8ec03f */
[----:B------:R-:W-:-:S09]  /*7f00*/  ULEA UR5, UR4, UR6, 0x3 ;  /* 0x0000000604057291 */ /* 0x000fd2000f8e183f */
[----:B------:R-:W1:Y:S02]  /*7f10*/  SYNCS.PHASECHK.TRANS64.TRYWAIT P1, [UR5+0x98], R4 ;  /* 0x00009804ff0075a7 */ /* 0x000e640008020145 */
[----:B-1----:R-:W-:Y:S05]  /*7f20*/  @!P1 BRA `(.L_x_193) ;  /* 0x0000002000049947 */ /* 0x002fea0003800000 */
.L_x_238:
[----:B------:R-:W-:Y:S04]  /*7f30*/  BSSY B0, `(.L_x_194) ;  /* 0x000000f000007945 */ /* 0x000fe80003800000 */
[----:B------:R-:W-:Y:S05]  /*7f40*/  @!P0 BRA `(.L_x_195) ;  /* 0x0000000000348947 */ /* 0x000fea0003800000 */
[----:B------:R-:W-:Y:S01]  /*7f50*/  ULEA UR16, UR4, UR6, 0xd ;  /* 0x0000000604107291 */ /* 0x000fe2000f8e683f */
[----:B------:R-:W-:Y:S01]  /*7f60*/  R2UR UR20, R13 ;  /* 0x000000000d1472ca */ /* 0x000fe200000e0000 */
[----:B------:R-:W-:Y:S02]  /*7f70*/  UIADD3 UR8, UP0, UR14, 0x3f0, URZ ;  /* 0x000003f00e087890 */ /* 0x000fe4000ff1e03f */
[----:B------:R-:W-:Y:S02]  /*7f80*/  UIADD3 UR17, UR5, 0x80, URZ ;  /* 0x0000008005117890 */ /* 0x000fe4000fffe03f */
[----:B------:R-:W-:Y:S02]  /*7f90*/  UIADD3 UR16, UR16, 0x200, URZ ;  /* 0x0000020010107890 */ /* 0x000fe4000fffe03f */
[----:B------:R-:W-:Y:S01]  /*7fa0*/  UIADD3.X UR9, URZ, UR15, URZ, UP0, !UPT ;  /* 0x0000000f3f097290 */ /* 0x000fe200087fe43f */
[----:B------:R-:W-:Y:S01]  /*7fb0*/  UMOV UR10, 0x0 ;  /* 0x00000000000a7882 */ /* 0x000fe20000000000 */
[----:B------:R-:W-:-:S07]  /*7fc0*/  UMOV UR11, 0x10000000 ;  /* 0x10000000000b7882 */ /* 0x000fce0000000000 */
[----:B------:R2:W-:Y:S02]  /*7fd0*/  UTMALDG.3D [UR16], [UR8], desc[UR10] ;  /* 0x00000a10080075b4 */ /* 0x0005e40008011000 */
[----:B--2---:R-:W-:Y:S05]  /*7fe0*/  @!P2 BRA `(.L_x_196) ;  /* 0x000000000004a947 */ /* 0x004fea0003800000 */
[----:B------:R-:W-:Y:S01]  /*7ff0*/  BPT.TRAP 0x1 ;  /* 0x000000040000795c */ /* 0x000fe20000300000 */
.L_x_196:
[----:B-1----:R-:W1:Y:S02]  /*8000*/  LDC R4, c[0x0][0x800] ;  /* 0x00020000ff047b82 */ /* 0x002e640000000800 */
[----:B-1----:R2:W-:Y:S02]  /*8010*/  SYNCS.ARRIVE.TRANS64.RED.A0TR RZ, [UR5+0x80], R4 ;  /* 0x00008004ffff79a7 */ /* 0x0025e40008300405 */
.L_x_195:
[----:B------:R-:W-:Y:S05]  /*8020*/  BSYNC B0 ;  /* 0x0000000000007941 */ /* 0x000fea0003800000 */
.L_x_194:
[----:B------:R-:W-:Y:S05]  /*8030*/  @!P2 BRA `(.L_x_197) ;  /* 0x000000000004a947 */ /* 0x000fea0003800000 */
[----:B------:R-:W-:Y:S01]  /*8040*/  BPT.TRAP 0x1 ;  /* 0x000000040000795c */ /* 0x000fe20000300000 */
.L_x_197:
[----:B------:R-:W-:Y:S02]  /*8050*/  UIADD3 UR5, UR5, 0x80, URZ ;  /* 0x0000008005057890 */ /* 0x000fe4000fffe03f */
[----:B------:R-:W-:Y:S02]  /*8060*/  UIADD3 UR4, UR4, 0x1, URZ ;  /* 0x0000000104047890 */ /* 0x000fe4000fffe03f */
[----:B------:R-:W-:Y:S02]  /*8070*/  UPRMT UR5, UR41, 0x654, UR5 ;  /* 0x0000065429057896 */ /* 0x000fe40008000005 */
[----:B------:R-:W-:-:S04]  /*8080*/  UISETP.NE.AND UP0, UPT, UR4, 0x3, UPT ;  /* 0x000000030400788c */ /* 0x000fc8000bf05270 */
[----:B------:R-:W-:-:S03]  /*8090*/  USEL UR7, URZ, 0x1, UP0 ;  /* 0x000000013f077887 */ /* 0x000fc60008000000 */
[----:B------:R-:W-:Y:S01]  /*80a0*/  SYNCS.ARRIVE.TRANS64.RED.A1T0 RZ, [UR5], RZ ;  /* 0x000000ffffff79a7 */ /* 0x000fe20008100405 */
[----:B------:R-:W-:Y:S02]  /*80b0*/  USEL UR5, UR4, URZ, UP0 ;  /* 0x0000003f04057287 */ /* 0x000fe40008000000 */
[----:B------:R-:W-:Y:S01]  /*80c0*/  LOP3.LUT R8, R8, UR7, RZ, 0x3c, !PT ;  /* 0x0000000708087c12 */ /* 0x000fe2000f8e3cff */
[----:B------:R-:W-:Y:S09]  /*80d0*/  @!P2 BRA `(.L_x_198) ;  /* 0x000000000004a947 */ /* 0x000ff20003800000 */
[----:B------:R-:W-:Y:S01]  /*80e0*/  BPT.TRAP 0x1 ;  /* 0x000000040000795c */ /* 0x000fe20000300000 */
.L_x_198:
[----:B------:R-:W-:Y:S01]  /*80f0*/  ULEA UR4, UR5, UR6, 0x3 ;  /* 0x0000000605047291 */ /* 0x000fe2000f8e183f */
[----:B-12---:R-:W-:-:S08]  /*8100*/  SHF.L.U32 R4, R8, 0x1f, RZ ;  /* 0x0000001f08047819 */ /* 0x006fd000000006ff */
[----:B------:R-:W1:Y:S02]  /*8110*/  SYNCS.PHASECHK.TRANS64.TRYWAIT P1, [UR4+0x98], R4 ;  /* 0x00009804ff0075a7 */ /* 0x000e640008020144 */
[----:B-1----:R-:W-:Y:S05]  /*8120*/  @!P1 BRA `(.L_x_199) ;  /* 0x0000001c009c9947 */ /* 0x002fea0003800000 */
.L_x_239:
[----:B------:R-:W-:Y:S04]  /*8130*/  BSSY B0, `(.L_x_200) ;  /* 0x0000011000007945 */ /* 0x000fe80003800000 */
[----:B------:R-:W-:Y:S05]  /*8140*/  @!P0 BRA `(.L_x_201) ;  /* 0x00000000003c8947 */ /* 0x000fea0003800000 */
[----:B------:R-:W-:Y:S01]  /*8150*/  ULEA UR8, UR5, UR6, 0xd ;  /* 0x0000000605087291 */ /* 0x000fe2000f8e683f */
[----:B------:R-:W-:Y:S01]  /*8160*/  R2UR UR12, R13 ;  /* 0x000000000d0c72ca */ /* 0x000fe200000e0000 */
[----:B------:R-:W-:Y:S02]  /*8170*/  UIADD3 UR16, UP0, UR14, 0x3f0, URZ ;  /* 0x000003f00e107890 */ /* 0x000fe4000ff1e03f */
[----:B------:R-:W-:Y:S02]  /*8180*/  UIADD3 UR10, UR18, 0x20, URZ ;  /* 0x00000020120a7890 */ /* 0x000fe4000fffe03f */
[----:B------:R-:W-:Y:S02]  /*8190*/  UIADD3 UR9, UR4, 0x80, URZ ;  /* 0x0000008004097890 */ /* 0x000fe4000fffe03f */
[----:B------:R-:W-:Y:S02]  /*81a0*/  UIADD3 UR8, UR8, 0x200, URZ ;  /* 0x0000020008087890 */ /* 0x000fe4000fffe03f */
[----:B------:R-:W-:Y:S01]  /*81b0*/  UIADD3.X UR17, URZ, UR15, URZ, UP0, !UPT ;  /* 0x0000000f3f117290 */ /* 0x000fe200087fe43f */
[----:B------:R-:W-:Y:S01]  /*81c0*/  UMOV UR20, 0x0 ;  /* 0x0000000000147882 */ /* 0x000fe20000000000 */
[----:B------:R-:W-:Y:S01]  /*81d0*/  UMOV UR21, 0x10000000 ;  /* 0x1000000000157882 */ /* 0x000fe20000000000 */
[----:B------:R-:W-:-:S06]  /*81e0*/  UMOV UR11, UR19 ;  /* 0x00000013000b7c82 */ /* 0x000fcc0008000000 */
[----:B------:R2:W-:Y:S02]  /*81f0*/  UTMALDG.3D [UR8], [UR16], desc[UR20] ;  /* 0x00001408100075b4 */ /* 0x0005e40008011000 */
[----:B--2---:R-:W-:Y:S05]  /*8200*/  @!P2 BRA `(.L_x_202) ;  /* 0x000000000004a947 */ /* 0x004fea0003800000 */
[----:B------:R-:W-:Y:S01]  /*8210*/  BPT.TRAP 0x1 ;  /* 0x000000040000795c */ /* 0x000fe20000300000 */
.L_x_202:
[----:B-1----:R-:W1:Y:S02]  /*8220*/  LDC R4, c[0x0][0x800] ;  /* 0x00020000ff047b82 */ /* 0x002e640000000800 */
[----:B-1----:R2:W-:Y:S02]  /*8230*/  SYNCS.ARRIVE.TRANS64.RED.A0TR RZ, [UR4+0x80], R4 ;  /* 0x00008004ffff79a7 */ /* 0x0025e40008300404 */
.L_x_201:
[----:B------:R-:W-:Y:S05]  /*8240*/  BSYNC B0 ;  /* 0x0000000000007941 */ /* 0x000fea0003800000 */
.L_x_200:
[----:B------:R-:W-:Y:S05]  /*8250*/  @!P2 BRA `(.L_x_203) ;  /* 0x000000000004a947 */ /* 0x000fea0003800000 */
[----:B------:R-:W-:Y:S01]  /*8260*/  BPT.TRAP 0x1 ;  /* 0x000000040000795c */ /* 0x000fe20000300000 */
.L_x_203:
[----:B------:R-:W-:Y:S01]  /*8270*/  UIADD3 UR4, UR4, 0x80, URZ ;  /* 0x0000008004047890 */ /* 0x000fe2000fffe03f */
[----:B------:R-:W-:Y:S01]  /*8280*/  IADD3 R16, P0, R16, UR36, RZ ;  /* 0x0000002410107c10 */ /* 0x000fe2000ff1e0ff */
[----:B------:R-:W-:Y:S01]  /*8290*/  IMAD.MOV.U32 R21, RZ, RZ, -0x1 ;  /* 0xffffffffff157424 */ /* 0x000fe200078e00ff */
[----:B-12---:R-:W-:Y:S01]  /*82a0*/  PRMT R4, RZ, 0x7610, R4 ;  /* 0x00007610ff047816 */ /* 0x006fe20000000004 */
[----:B------:R-:W-:Y:S01]  /*82b0*/  UPRMT UR4, UR41, 0x654, UR4 ;  /* 0x0000065429047896 */ /* 0x000fe20008000004 */
[----:B------:R-:W-:Y:S01]  /*82c0*/  IADD3.X R17, R17, UR42, RZ, P0, !PT ;  /* 0x0000002a11117c10 */ /* 0x000fe200087fe4ff */
[----:B------:R-:W-:Y:S01]  /*82d0*/  IMAD.MOV.U32 R20, RZ, RZ, -0x1 ;  /* 0xffffffffff147424 */ /* 0x000fe200078e00ff */
[----:B------:R-:W-:Y:S02]  /*82e0*/  ISETP.GE.U32.AND P0, PT, R16, UR26, PT ;  /* 0x0000001a10007c0c */ /* 0x000fe4000bf06070 */
[----:B------:R-:W-:Y:S02]  /*82f0*/  MOV R13, 0xffffffff ;  /* 0xffffffff000d7802 */ /* 0x000fe40000000f00 */
[----:B------:R-:W-:-:S02]  /*8300*/  ISETP.GE.U32.AND.EX P0, PT, R17, UR27, PT, P0 ;  /* 0x0000001b11007c0c */ /* 0x000fc4000bf06100 */
[----:B------:R-:W-:Y:S01]  /*8310*/  SYNCS.ARRIVE.TRANS64.RED.A1T0 RZ, [UR4], RZ ;  /* 0x000000ffffff79a7 */ /* 0x000fe20008100404 */
[----:B------:R-:W-:-:S04]  /*8320*/  UIADD3 UR4, UR5, 0x1, URZ ;  /* 0x0000000105047890 */ /* 0x000fc8000fffe03f */
[----:B------:R-:W-:-:S04]  /*8330*/  UISETP.NE.AND UP0, UPT, UR4, 0x3, UPT ;  /* 0x000000030400788c */ /* 0x000fc8000bf05270 */
[----:B------:R-:W-:Y:S02]  /*8340*/  USEL UR5, URZ, 0x1, UP0 ;  /* 0x000000013f057887 */ /* 0x000fe40008000000 */
[----:B------:R-:W-:-:S04]  /*8350*/  USEL UR4, UR4, URZ, UP0 ;  /* 0x0000003f04047287 */ /* 0x000fc80008000000 */
[----:B------:R-:W-:Y:S01]  /*8360*/  LOP3.LUT R8, R8, UR5, RZ, 0x3c, !PT ;  /* 0x0000000508087c12 */ /* 0x000fe2000f8e3cff */
[----:B------:R-:W-:Y:S07]  /*8370*/  @P0 BRA `(.L_x_204) ;  /* 0x0000000400580947 */ /* 0x000fee0003800000 */
[----:B------:R-:W1:Y:S01]  /*8380*/  S2R R13, SR_CTAID.X ;  /* 0x00000000000d7919 */ /* 0x000e620000002500 */
[----:B------:R-:W2:Y:S01]  /*8390*/  LDC.64 R14, c[0x0][0x8d0] ;  /* 0x00023400ff0e7b82 */ /* 0x000ea20000000a00 */
[----:B------:R-:W-:Y:S01]  /*83a0*/  ULDC UR5, c[0x0][0x150] ;  /* 0x0000540000057ab9 */ /* 0x000fe20000000800 */
[----:B------:R-:W-:Y:S01]  /*83b0*/  MOV R22, R17 ;  /* 0x0000001100167202 */ /* 0x000fe20000000f00 */
[----:B------:R-:W3:Y:S05]  /*83c0*/  S2R R20, SR_CTAID.Y ;  /* 0x0000000000147919 */ /* 0x000eea0000002600 */
[----:B------:R-:W4:Y:S08]  /*83d0*/  LDC R6, c[0x0][0x144] ;  /* 0x00005100ff067b82 */ /* 0x000f300000000800 */
[----:B------:R-:W4:Y:S01]  /*83e0*/  LDC R21, c[0x0][0x8d8] ;  /* 0x00023600ff157b82 */ /* 0x000f220000000800 */
[----:B--2---:R-:W-:-:S04]  /*83f0*/  ISETP.NE.U32.AND P0, PT, R14, RZ, PT ;  /* 0x000000ff0e00720c */ /* 0x004fc80003f05070 */
[----:B------:R-:W-:Y:S02]  /*8400*/  ISETP.NE.AND.EX P0, PT, R15, RZ, PT, P0 ;  /* 0x000000ff0f00720c */ /* 0x000fe40003f05300 */
[----:B-1----:R-:W-:Y:S02]  /*8410*/  I2FP.F32.U32 R4, R13 ;  /* 0x0000000d00047245 */ /* 0x002fe40000201000 */
[----:B---3--:R-:W-:-:S03]  /*8420*/  I2FP.F32.U32 R18, R20 ;  /* 0x0000001400127245 */ /* 0x008fc60000201000 */
[----:B------:R-:W-:-:S06]  /*8430*/  FMUL R4, R4, UR5 ;  /* 0x0000000504047c20 */ /* 0x000fcc0008400000 */
[----:B------:R-:W1:Y:S02]  /*8440*/  F2I.U32.TRUNC.NTZ R4, R4 ;  /* 0x0000000400047305 */ /* 0x000e64000020f000 */
[----:B-1----:R-:W-:-:S04]  /*8450*/  IMAD.MOV R5, RZ, RZ, -R4 ;  /* 0x000000ffff057224 */ /* 0x002fc800078e0a04 */
[----:B----4-:R-:W-:Y:S02]  /*8460*/  IMAD R13, R6, R5, R13 ;  /* 0x00000005060d7224 */ /* 0x010fe400078e020d */
[----:B------:R-:W-:Y:S01]  /*8470*/  IMAD.MOV.U32 R6, RZ, RZ, R16 ;  /* 0x000000ffff067224 */ /* 0x000fe200078e0010 */
[----:B------:R-:W-:Y:S06]  /*8480*/  @!P0 BRA `(.L_x_205) ;  /* 0x0000000000308947 */ /* 0x000fec0003800000 */
[----:B------:R-:W1:Y:S02]  /*8490*/  LDC R5, c[0x0][0x8dc] ;  /* 0x00023700ff057b82 */ /* 0x000e640000000800 */
[----:B-1----:R-:W-:-:S05]  /*84a0*/  IADD3 R5, P0, R16, R5, RZ ;  /* 0x0000000510057210 */ /* 0x002fca0007f1e0ff */
[----:B------:R-:W-:-:S04]  /*84b0*/  IMAD.X R23, RZ, RZ, R17, P0 ;  /* 0x000000ffff177224 */ /* 0x000fc800000e0611 */
[----:B------:R-:W-:-:S04]  /*84c0*/  IMAD.WIDE.U32 R6, R23, R14, RZ ;  /* 0x0000000e17067225 */ /* 0x000fc800078e00ff */
[----:B------:R-:W-:-:S04]  /*84d0*/  IMAD.WIDE.U32 R6, P0, R5, R15, R6 ;  /* 0x0000000f05067225 */ /* 0x000fc80007800006 */
[----:B------:R-:W-:Y:S01]  /*84e0*/  IMAD.WIDE.U32 R4, R5, R14, RZ ;  /* 0x0000000e05047225 */ /* 0x000fe200078e00ff */
[----:B------:R-:W-:-:S04]  /*84f0*/  MOV R4, R7 ;  /* 0x0000000700047202 */ /* 0x000fc80000000f00 */
[----:B------:R-:W-:Y:S01]  /*8500*/  IADD3 RZ, P1, R5, R6, RZ ;  /* 0x0000000605ff7210 */ /* 0x000fe20007f3e0ff */
[----:B------:R-:W-:-:S04]  /*8510*/  IMAD.X R5, RZ, RZ, RZ, P0 ;  /* 0x000000ffff057224 */ /* 0x000fc800000e06ff */
[----:B------:R-:W-:-:S04]  /*8520*/  IMAD.WIDE.U32.X R4, R23, R15, R4, P1 ;  /* 0x0000000f17047225 */ /* 0x000fc800008e0404 */
[----:B------:R-:W-:Y:S01]  /*8530*/  IMAD.MOV.U32 R6, RZ, RZ, R4 ;  /* 0x000000ffff067224 */ /* 0x000fe200078e0004 */
[----:B------:R-:W-:-:S07]  /*8540*/  MOV R22, R5 ;  /* 0x0000000500167202 */ /* 0x000fce0000000f00 */
.L_x_205:
[----:B------:R-:W-:Y:S01]  /*8550*/  ULDC UR5, c[0x0][0x154] ;  /* 0x0000550000057ab9 */ /* 0x000fe20000000800 */
[----:B------:R-:W1:Y:S01]  /*8560*/  LDC R7, c[0x0][0x148] ;  /* 0x00005200ff077b82 */ /* 0x000e620000000800 */
[----:B------:R-:W-:Y:S01]  /*8570*/  FMUL R14, R18, UR5 ;  /* 0x00000005120e7c20 */ /* 0x000fe20008400000 */
[----:B------:R-:W-:Y:S02]  /*8580*/  ISETP.NE.AND P2, PT, R2, 0x1, PT ;  /* 0x000000010200780c */ /* 0x000fe40003f45270 */
[-CC-:B------:R-:W-:Y:S02]  /*8590*/  SHF.R.U64 R18, R6, R21.reuse, R22.reuse ;  /* 0x0000001506127219 */ /* 0x180fe40000001216 */
[----:B------:R-:W-:Y:S01]  /*85a0*/  SHF.R.U32.HI R21, RZ, R21, R22 ;  /* 0x00000015ff157219 */ /* 0x000fe20000011616 */
[----:B------:R-:W2:Y:S01]  /*85b0*/  F2I.U32.TRUNC.NTZ R14, R14 ;  /* 0x0000000e000e7305 */ /* 0x000ea2000020f000 */
[----:B------:R-:W3:Y:S01]  /*85c0*/  LDC.64 R4, c[0x0][0x8c8] ;  /* 0x00023200ff047b82 */ /* 0x000ee20000000a00 */
[----:B------:R-:W-:-:S05]  /*85d0*/  IADD3 R23, P0, RZ, -R18, RZ ;  /* 0x80000012ff177210 */ /* 0x000fca0007f1e0ff */
[----:B------:R-:W-:Y:S02]  /*85e0*/  IMAD.X R21, RZ, RZ, ~R21, P0 ;  /* 0x000000ffff157224 */ /* 0x000fe400000e0e15 */
[----:B------:R-:W4:Y:S01]  /*85f0*/  LDC R22, c[0x0][0x8c0] ;  /* 0x00023000ff167b82 */ /* 0x000f220000000800 */
[----:B--2---:R-:W-:-:S07]  /*8600*/  IADD3 R15, -R14, RZ, RZ ;  /* 0x000000ff0e0f7210 */ /* 0x004fce0007ffe1ff */
[----:B------:R-:W2:Y:S01]  /*8610*/  LDC R27, c[0x0][0x900] ;  /* 0x00024000ff1b7b82 */ /* 0x000ea20000000800 */
[----:B-1----:R-:W-:-:S07]  /*8620*/  @P2 IMAD R13, R7, R15, R20 ;  /* 0x0000000f070d2224 */ /* 0x002fce00078e0214 */
[----:B------:R-:W1:Y:S01]  /*8630*/  LDC.64 R14, c[0x0][0x8e8] ;  /* 0x00023a00ff0e7b82 */ /* 0x000e620000000a00 */
[----:B---3--:R-:W-:-:S04]  /*8640*/  IMAD R6, R21, R4, RZ ;  /* 0x0000000415067224 */ /* 0x008fc800078e02ff */
[C---:B------:R-:W-:Y:S02]  /*8650*/  IMAD R7, R23.reuse, R5, R6 ;  /* 0x0000000517077224 */ /* 0x040fe400078e0206 */
[----:B------:R-:W-:Y:S01]  /*8660*/  IMAD.WIDE.U32 R4, R23, R4, R16 ;  /* 0x0000000417047225 */ /* 0x000fe200078e0010 */
[----:B------:R-:W3:Y:S03]  /*8670*/  LDC R6, c[0x0][0x8b0] ;  /* 0x00022c00ff067b82 */ /* 0x000ee60000000800 */
[----:B------:R-:W-:-:S05]  /*8680*/  IMAD.IADD R5, R5, 0x1, R7 ;  /* 0x0000000105057824 */ /* 0x000fca00078e0207 */
[-CC-:B----4-:R-:W-:Y:S01]  /*8690*/  SHF.R.U64 R26, R4, R22.reuse, R5.reuse ;  /* 0x00000016041a7219 */ /* 0x190fe20000001205 */
[----:B------:R-:W4:Y:S01]  /*86a0*/  LDC R25, c[0x0][0x8f0] ;  /* 0x00023c00ff197b82 */ /* 0x000f220000000800 */
[----:B------:R-:W-:Y:S02]  /*86b0*/  SHF.R.U32.HI R5, RZ, R22, R5 ;  /* 0x00000016ff057219 */ /* 0x000fe40000011605 */
[----:B-1----:R-:W-:-:S05]  /*86c0*/  ISETP.NE.U32.AND P0, PT, R14, RZ, PT ;  /* 0x000000ff0e00720c */ /* 0x002fca0003f05070 */
[----:B------:R-:W1:Y:S01]  /*86d0*/  LDC R24, c[0x0][0x8e0] ;  /* 0x00023800ff187b82 */ /* 0x000e620000000800 */
[----:B------:R-:W-:Y:S02]  /*86e0*/  ISETP.NE.AND.EX P0, PT, R15, RZ, PT, P0 ;  /* 0x000000ff0f00720c */ /* 0x000fe40003f05300 */
[----:B---3--:R-:W-:-:S05]  /*86f0*/  SHF.R.U64 R23, R26, R6, R5 ;  /* 0x000000061a177219 */ /* 0x008fca0000001205 */
[----:B------:R-:W3:Y:S01]  /*8700*/  LDC R22, c[0x0][0x8b8] ;  /* 0x00022e00ff167b82 */ /* 0x000ee20000000800 */
[----:B------:R-:W-:-:S04]  /*8710*/  SHF.R.U32.HI R4, RZ, R6, R5 ;  /* 0x00000006ff047219 */ /* 0x000fc80000011605 */
[-CC-:B--2---:R-:W-:Y:S02]  /*8720*/  SHF.R.U64 R21, R23, R27.reuse, R4.reuse ;  /* 0x0000001b17157219 */ /* 0x184fe40000001204 */
[----:B------:R-:W-:Y:S01]  /*8730*/  SHF.R.U32.HI R27, RZ, R27, R4 ;  /* 0x0000001bff1b7219 */ /* 0x000fe20000011604 */
[----:B------:R-:W2:Y:S01]  /*8740*/  LDC R20, c[0x0][0x8a8] ;  /* 0x00022a00ff147b82 */ /* 0x000ea20000000800 */
[----:B------:R-:W-:-:S03]  /*8750*/  MOV R4, R21 ;  /* 0x0000001500047202 */ /* 0x000fc60000000f00 */
[----:B------:R-:W-:Y:S01]  /*8760*/  IMAD.MOV.U32 R5, RZ, RZ, R27 ;  /* 0x000000ffff057224 */ /* 0x000fe200078e001b */
[----:B----4-:R-:W-:Y:S06]  /*8770*/  @!P0 BRA `(.L_x_206) ;  /* 0x0000000000288947 */ /* 0x010fec0003800000 */
[----:B------:R-:W4:Y:S02]  /*8780*/  LDC R4, c[0x0][0x8f4] ;  /* 0x00023d00ff047b82 */ /* 0x000f240000000800 */
[----:B----4-:R-:W-:-:S04]  /*8790*/  IADD3 R5, P0, R21, R4, RZ ;  /* 0x0000000415057210 */ /* 0x010fc80007f1e0ff */
[----:B------:R-:W-:-:S05]  /*87a0*/  IADD3.X R27, RZ, R27, RZ, P0, !PT ;  /* 0x0000001bff1b7210 */ /* 0x000fca00007fe4ff */
[----:B------:R-:W-:-:S04]  /*87b0*/  IMAD.WIDE.U32 R6, R27, R14, RZ ;  /* 0x0000000e1b067225 */ /* 0x000fc800078e00ff */
[----:B------:R-:W-:-:S04]  /*87c0*/  IMAD.WIDE.U32 R6, P0, R5, R15, R6 ;  /* 0x0000000f05067225 */ /* 0x000fc80007800006 */
[----:B------:R-:W-:Y:S01]  /*87d0*/  IMAD.WIDE.U32 R4, R5, R14, RZ ;  /* 0x0000000e05047225 */ /* 0x000fe200078e00ff */
[----:B------:R-:W-:-:S04]  /*87e0*/  MOV R4, R7 ;  /* 0x0000000700047202 */ /* 0x000fc80000000f00 */
[----:B------:R-:W-:Y:S01]  /*87f0*/  IADD3 RZ, P1, R5, R6, RZ ;  /* 0x0000000605ff7210 */ /* 0x000fe20007f3e0ff */
[----:B------:R-:W-:-:S04]  /*8800*/  IMAD.X R5, RZ, RZ, RZ, P0 ;  /* 0x000000ffff057224 */ /* 0x000fc800000e06ff */
[----:B------:R-:W-:-:S08]  /*8810*/  IMAD.WIDE.U32.X R4, R27, R15, R4, P1 ;  /* 0x0000000f1b047225 */ /* 0x000fd000008e0404 */
.L_x_206:
[----:B------:R-:W-:Y:S02]  /*8820*/  SHF.R.U64 R25, R4, R25, R5 ;  /* 0x0000001904197219 */ /* 0x000fe40000001205 */
[----:B------:R-:W-:Y:S02]  /*8830*/  LOP3.LUT R4, R23, R12, RZ, 0xc0, !PT ;  /* 0x0000000c17047212 */ /* 0x000fe400078ec0ff */
[----:B------:R-:W-:Y:S01]  /*8840*/  LOP3.LUT R6, R26, R11, RZ, 0xc0, !PT ;  /* 0x0000000b1a067212 */ /* 0x000fe200078ec0ff */
[----:B------:R-:W-:Y:S02]  /*8850*/  IMAD.MOV R5, RZ, RZ, -R25 ;  /* 0x000000ffff057224 */ /* 0x000fe400078e0a19 */
[----:B------:R-:W-:Y:S02]  /*8860*/  IMAD R4, R9, R25, R4 ;  /* 0x0000001909047224 */ /* 0x000fe400078e0204 */
[----:B-1----:R-:W-:Y:S02]  /*8870*/  IMAD R21, R5, R24, R21 ;  /* 0x0000001805157224 */ /* 0x002fe400078e0215 */
[----:B---3--:R-:W-:Y:S01]  /*8880*/  IMAD R13, R4, R22, R13 ;  /* 0x00000016040d7224 */ /* 0x008fe200078e020d */
[----:B------:R-:W-:Y:S01]  /*8890*/  MOV R4, 0x1 ;  /* 0x0000000100047802 */ /* 0x000fe20000000f00 */
[----:B--2---:R-:W-:-:S05]  /*88a0*/  IMAD R6, R21, R20, R6 ;  /* 0x0000001415067224 */ /* 0x004fca00078e0206 */
[----:B------:R-:W-:Y:S02]  /*88b0*/  SEL R20, R6, R13, !P2 ;  /* 0x0000000d06147207 */ /* 0x000fe40005000000 */
[----:B------:R-:W-:Y:S01]  /*88c0*/  SEL R21, R13, R6, !P2 ;  /* 0x000000060d157207 */ /* 0x000fe20005000000 */
[----:B------:R-:W-:-:S07]  /*88d0*/  IMAD.MOV.U32 R13, RZ, RZ, R18 ;  /* 0x000000ffff0d7224 */ /* 0x000fce00078e0012 */
.L_x_204:
[----:B------:R-:W-:-:S13]  /*88e0*/  LOP3.LUT P0, RZ, R4, 0xff, RZ, 0xc0, !PT ;  /* 0x000000ff04ff7812 */ /* 0x000fda000780c0ff */
[----:B------:R-:W-:Y:S05]  /*88f0*/  @P0 BRA `(.L_x_207) ;  /* 0xfffffff000f00947 */ /* 0x000fea000383ffff */
.L_x_187:
[----:B------:R-:W-:-:S13]  /*8900*/  ELECT P0, URZ, PT ;  /* 0x00000000003f782f */ /* 0x000fda0003800000 */
[----:B------:R-:W-:Y:S05]  /*8910*/  @!P0 BRA `(.L_x_15) ;  /* 0x0000001400148947 */ /* 0x000fea0003800000 */
[----:B------:R-:W-:-:S04]  /*8920*/  LOP3.LUT R19, R19, 0x2, RZ, 0xfc, !PT ;  /* 0x0000000213137812 */ /* 0x000fc800078efcff */
[----:B------:R-:W-:-:S13]  /*8930*/  ISETP.NE.AND P1, PT, R19, 0x3, PT ;  /* 0x000000031300780c */ /* 0x000fda0003f25270 */
[----:B------:R-:W-:Y:S05]  /*8940*/  @!P1 BRA `(.L_x_208) ;  /* 0x0000000000049947 */ /* 0x000fea0003800000 */
[----:B------:R-:W-:Y:S01]  /*8950*/  BPT.TRAP 0x1 ;  /* 0x000000040000795c */ /* 0x000fe20000300000 */
.L_x_208:
[----:B------:R-:W-:Y:S01]  /*8960*/  MOV R0, 0x400 ;  /* 0x0000040000007802 */ /* 0x000fe20000000f00 */
[----:B------:R-:W-:Y:S01]  /*8970*/  IMAD.U32 R2, RZ, RZ, UR4 ;  /* 0x00000004ff027e24 */ /* 0x000fe2000f8e00ff */
[----:B------:R-:W-:-:S04]  /*8980*/  MOV R7, UR41 ;  /* 0x0000002900077c02 */ /* 0x000fc80008000f00 */
[----:B------:R-:W-:Y:S02]  /*8990*/  LEA R7, R7, R0, 0x18 ;  /* 0x0000000007077211 */ /* 0x000fe400078ec0ff */
[----:B------:R-:W-:Y:S02]  /*89a0*/  SHF.L.U32 R0, R8, 0x1f, RZ ;  /* 0x0000001f08007819 */ /* 0x000fe400000006ff */
[----:B-1---5:R-:W-:-:S04]  /*89b0*/  LEA R3, R2, R7, 0x3 ;  /* 0x0000000702037211 */ /* 0x022fc800078e18ff */
[----:B------:R-:W1:Y:S02]  /*89c0*/  SYNCS.PHASECHK.TRANS64.TRYWAIT P0, [R3+URZ+0x98], R0 ;  /* 0x00009800030075a7 */ /* 0x000e64000800017f */
[----:B-1----:R-:W-:Y:S05]  /*89d0*/  @!P0 BRA `(.L_x_209) ;  /* 0x0000001400888947 */ /* 0x002fea0003800000 */
.L_x_240:
[----:B------:R-:W-:Y:S05]  /*89e0*/  @!P1 BRA `(.L_x_210) ;  /* 0x0000000000049947 */ /* 0x000fea0003800000 */
[----:B------:R-:W-:Y:S01]  /*89f0*/  BPT.TRAP 0x1 ;  /* 0x000000040000795c */ /* 0x000fe20000300000 */
.L_x_210:
[----:B------:R-:W-:-:S04]  /*8a00*/  UIADD3 UR5, UR4, 0x1, URZ ;  /* 0x0000000104057890 */ /* 0x000fc8000fffe03f */
[----:B------:R-:W-:Y:S02]  /*8a10*/  UISETP.NE.AND UP0, UPT, UR5, 0x3, UPT ;  /* 0x000000030500788c */ /* 0x000fe4000bf05270 */
[----:B------:R-:W-:Y:S02]  /*8a20*/  IMAD.U32 R2, RZ, RZ, UR5 ;  /* 0x00000005ff027e24 */ /* 0x000fe4000f8e00ff */
[----:B------:R-:W-:Y:S02]  /*8a30*/  USEL UR5, URZ, 0x1, UP0 ;  /* 0x000000013f057887 */ /* 0x000fe40008000000 */
[----:B------:R-:W-:-:S04]  /*8a40*/  PLOP3.LUT P0, PT, PT, PT, UP0, 0x80, 0x0 ;  /* 0x000000000000781c */ /* 0x000fc80003f0f008 */
[----:B------:R-:W-:Y:S02]  /*8a50*/  SEL R2, R2, RZ, P0 ;  /* 0x000000ff02027207 */ /* 0x000fe40000000000 */
[----:B-1----:R-:W-:Y:S02]  /*8a60*/  LOP3.LUT R3, R8, UR5, RZ, 0x3c, !PT ;  /* 0x0000000508037c12 */ /* 0x002fe4000f8e3cff */
[----:B--2---:R-:W-:Y:S02]  /*8a70*/  LEA R5, R2, R7, 0x3 ;  /* 0x0000000702057211 */ /* 0x004fe400078e18ff */
[----:B------:R-:W-:-:S04]  /*8a80*/  SHF.L.U32 R0, R3, 0x1f, RZ ;  /* 0x0000001f03007819 */ /* 0x000fc800000006ff */
[----:B------:R-:W1:Y:S02]  /*8a90*/  SYNCS.PHASECHK.TRANS64.TRYWAIT P0, [R5+URZ+0x98], R0 ;  /* 0x00009800050075a7 */ /* 0x000e64000800017f */
[----:B-1----:R-:W-:Y:S05]  /*8aa0*/  @!P0 BRA `(.L_x_211) ;  /* 0x0000001400688947 */ /* 0x002fea0003800000 */
.L_x_241:
[----:B------:R-:W-:Y:S05]  /*8ab0*/  @!P1 BRA `(.L_x_212) ;  /* 0x0000000000049947 */ /* 0x000fea0003800000 */
[----:B------:R-:W-:Y:S01]  /*8ac0*/  BPT.TRAP 0x1 ;  /* 0x000000040000795c */ /* 0x000fe20000300000 */
.L_x_212:
[----:B-1----:R-:W-:-:S05]  /*8ad0*/  VIADD R0, R2, 0x1 ;  /* 0x0000000102007836 */ /* 0x002fca0000000000 */
[----:B------:R-:W-:-:S04]  /*8ae0*/  ISETP.NE.AND P0, PT, R0, 0x3, PT ;  /* 0x000000030000780c */ /* 0x000fc80003f05270 */
[----:B------:R-:W-:Y:S02]  /*8af0*/  SEL R2, RZ, 0x1, P0 ;  /* 0x00000001ff027807 */ /* 0x000fe40000000000 */
[----:B------:R-:W-:Y:S02]  /*8b00*/  SEL R0, R0, RZ, P0 ;  /* 0x000000ff00007207 */ /* 0x000fe40000000000 */
[----:B------:R-:W-:Y:S02]  /*8b10*/  LOP3.LUT R2, R3, R2, RZ, 0x3c, !PT ;  /* 0x0000000203027212 */ /* 0x000fe400078e3cff */
[----:B------:R-:W-:Y:S02]  /*8b20*/  LEA R3, R0, R7, 0x3 ;  /* 0x0000000700037211 */ /* 0x000fe400078e18ff */
[----:B------:R-:W-:-:S07]  /*8b30*/  SHF.L.U32 R0, R2, 0x1f, RZ ;  /* 0x0000001f02007819 */ /* 0x000fce00000006ff */
.L_x_213:
[----:B-1----:R1:W2:Y:S02]  /*8b40*/  SYNCS.PHASECHK.TRANS64.TRYWAIT P0, [R3+URZ+0x98], R0 ;  /* 0x00009800030075a7 */ /* 0x0022a4000800017f */
[----:B--2---:R-:W-:Y:S05]  /*8b50*/  @!P0 NANOSLEEP.SYNCS 0x989680 ;  /* 0x009896800000895d */ /* 0x004fea0003900000 */
[----:B------:R-:W2:Y:S02]  /*8b60*/  @!P0 SYNCS.PHASECHK.TRANS64 P0, [R3+URZ+0x98], R0 ;  /* 0x00009800030085a7 */ /* 0x000ea4000800007f */
[----:B--2---:R-:W-:Y:S05]  /*8b70*/  @P0 BRA `(.L_x_15) ;  /* 0x00000010007c0947 */ /* 0x004fea0003800000 */
[----:B------:R-:W-:Y:S05]  /*8b80*/  BRA `(.L_x_213) ;  /* 0xfffffffc00ec7947 */ /* 0x000fea000383ffff */
.L_x_182:
[----:B------:R-:W-:Y:S01]  /*8b90*/  LOP3.LUT P0, RZ, R8, 0xff, RZ, 0xc0, !PT ;  /* 0x000000ff08ff7812 */ /* 0x000fe2000780c0ff */
[----:B------:R-:W-:Y:S01]  /*8ba0*/  IMAD.MOV.U32 R10, RZ, RZ, 0x1 ;  /* 0x00000001ff0a7424 */ /* 0x000fe200078e00ff */
[----:B------:R-:W-:-:S11]  /*8bb0*/  MOV R9, RZ ;  /* 0x000000ff00097202 */ /* 0x000fd60000000f00 */
[----:B------:R-:W-:Y:S05]  /*8bc0*/  @!P0 BRA `(.L_x_214) ;  /* 0x0000000c00248947 */ /* 0x000fea0003800000 */
[----:B------:R-:W2:Y:S01]  /*8bd0*/  LDC R0, c[0x0][0x28c] ;  /* 0x0000a300ff007b82 */ /* 0x000ea20000000800 */
[----:B------:R-:W-:Y:S01]  /*8be0*/  ULDC UR7, c[0x0][0x900] ;  /* 0x0002400000077ab9 */ /* 0x000fe20000000800 */
[----:B------:R-:W-:Y:S01]  /*8bf0*/  UMOV UR8, 0xffffffff ;  /* 0xffffffff00087882 */ /* 0x000fe20000000000 */
[----:B------:R-:W-:Y:S01]  /*8c00*/  BSSY B0, `(.L_x_214) ;  /* 0x00000c5000007945 */ /* 0x000fe20003800000 */
[----:B-1----:R-:W-:Y:S01]  /*8c10*/  USHF.L.U32 UR4, UR41, 0x5, URZ ;  /* 0x0000000529047899 */ /* 0x002fe2000800063f */
[----:B------:R-:W-:Y:S01]  /*8c20*/  LOP3.LUT R11, R22, 0x2, RZ, 0xfc, !PT ;  /* 0x00000002160b7812 */ /* 0x000fe200078efcff */
[----:B------:R-:W-:Y:S01]  /*8c30*/  USHF.L.U32 UR5, UR41, 0xb, URZ ;  /* 0x0000000b29057899 */ /* 0x000fe2000800063f */
[----:B------:R-:W-:Y:S01]  /*8c40*/  IMAD.MOV.U32 R10, RZ, RZ, 0x1 ;  /* 0x00000001ff0a7424 */ /* 0x000fe200078e00ff */
[----:B------:R-:W-:Y:S01]  /*8c50*/  USHF.L.U32 UR8, UR8, UR7, URZ ;  /* 0x0000000708087299 */ /* 0x000fe2000800063f */
[----:B------:R-:W-:Y:S01]  /*8c60*/  MOV R9, RZ ;  /* 0x000000ff00097202 */ /* 0x000fe20000000f00 */
[----:B------:R-:W-:Y:S01]  /*8c70*/  ULDC UR6, c[0x0][0x8a8] ;  /* 0x00022a0000067ab9 */ /* 0x000fe20000000800 */
[----:B------:R-:W-:Y:S01]  /*8c80*/  UMOV UR9, 0x1 ;  /* 0x0000000100097882 */ /* 0x000fe20000000000 */
[----:B------:R-:W-:-:S02]  /*8c90*/  ULOP3.LUT UR4, UR4, 0x20, URZ, 0xc0, !UPT ;  /* 0x0000002004047892 */ /* 0x000fc4000f8ec03f */
[----:B------:R-:W-:Y:S02]  /*8ca0*/  ULOP3.LUT UR5, UR5, 0x800, URZ, 0xc0, !UPT ;  /* 0x0000080005057892 */ /* 0x000fe4000f8ec03f */
[----:B------:R-:W-:Y:S02]  /*8cb0*/  UIADD3 UR17, UR6, -0x1, URZ ;  /* 0xffffffff06117890 */ /* 0x000fe4000fffe03f */
[----:B------:R-:W-:Y:S02]  /*8cc0*/  USHF.L.U32 UR19, UR9, UR7, URZ ;  /* 0x0000000709137299 */ /* 0x000fe4000800063f */
[----:B------:R-:W-:Y:S01]  /*8cd0*/  ULOP3.LUT UR18, URZ, UR8, URZ, 0x33, !UPT ;  /* 0x000000083f127292 */ /* 0x000fe2000f8e333f */
[----:B------:R-:W-:Y:S01]  /*8ce0*/  ULDC.64 UR22, c[0x0][0x198] ;  /* 0x0000660000167ab9 */ /* 0x000fe20000000a00 */
[----:B--2---:R-:W-:-:S05]  /*8cf0*/  VIADD R0, R0, 0x3f ;  /* 0x0000003f00007836 */ /* 0x004fca0000000000 */
[----:B------:R-:W-:-:S04]  /*8d00*/  SHF.R.S32.HI R3, RZ, 0x1f, R0 ;  /* 0x0000001fff037819 */ /* 0x000fc80000011400 */
[----:B------:R-:W-:Y:S02]  /*8d10*/  LEA.HI R3, R3, R0, RZ, 0x6 ;  /* 0x0000000003037211 */ /* 0x000fe400078f30ff */
[----:B------:R-:W-:Y:S02]  /*8d20*/  MOV R0, 0x1 ;  /* 0x0000000100007802 */ /* 0x000fe40000000f00 */
[--C-:B------:R-:W-:Y:S02]  /*8d30*/  SHF.R.S32.HI R8, RZ, 0x6, R3.reuse ;  /* 0x00000006ff087819 */ /* 0x100fe40000011403 */
[----:B------:R-:W-:-:S03]  /*8d40*/  PRMT R3, R0, 0x7610, R3 ;  /* 0x0000761000037816 */ /* 0x000fc60000000003 */
[----:B------:R-:W-:-:S07]  /*8d50*/  VIADD R0, R8, 0x1 ;  /* 0x0000000108007836 */ /* 0x000fce0000000000 */
.L_x_225:
[----:B------:R-:W-:-:S03]  /*8d60*/  UMOV UR6, 0xffffffff ;  /* 0xffffffff00067882 */ /* 0x000fc60000000000 */
[----:B------:R-:W-:Y:S05]  /*8d70*/  BRA.DIV UR6, `(.L_x_215) ;  /* 0x0000001206c87947 */ /* 0x000fea000b800000 */
[----:B------:R-:W-:-:S13]  /*8d80*/  ELECT P6, URZ, PT ;  /* 0x00000000003f782f */ /* 0x000fda00038c0000 */
.L_x_244:
[----:B------:R-:W1:Y:S01]  /*8d90*/  LDC R4, c[0x0][0x28c] ;  /* 0x0000a300ff047b82 */ /* 0x000e620000000800 */
[----:B------:R-:W-:Y:S01]  /*8da0*/  BSSY B1, `(.L_x_216) ;  /* 0x0000038000017945 */ /* 0x000fe20003800000 */
[----:B-1----:R-:W-:-:S13]  /*8db0*/  ISETP.LT.OR P6, PT, R4, 0x1, !P6 ;  /* 0x000000010400780c */ /* 0x002fda00077c1670 */
[----:B------:R-:W-:Y:S05]  /*8dc0*/  @P6 BRA `(.L_x_217) ;  /* 0x0000000000d46947 */ /* 0x000fea0003800000 */
[----:B------:R-:W-:Y:S01]  /*8dd0*/  LEA R20, R20, UR4, 0x6 ;  /* 0x0000000414147c11 */ /* 0x000fe2000f8e30ff */
[----:B------:R-:W-:Y:S01]  /*8de0*/  IMAD.MOV.U32 R19, RZ, RZ, RZ ;  /* 0x000000ffff137224 */ /* 0x000fe200078e00ff */
[----:B------:R-:W-:Y:S01]  /*8df0*/  SHF.L.U32 R21, R21, 0x7, RZ ;  /* 0x0000000715157819 */ /* 0x000fe200000006ff */
[----:B------:R-:W-:Y:S01]  /*8e00*/  IMAD.MOV.U32 R5, RZ, RZ, R10 ;  /* 0x000000ffff057224 */ /* 0x000fe200078e000a */
[----:B------:R-:W-:Y:S02]  /*8e10*/  MOV R4, R0 ;  /* 0x0000000000047202 */ /* 0x000fe40000000f00 */
[----:B------:R-:W-:-:S07]  /*8e20*/  MOV R6, R9 ;  /* 0x0000000900067202 */ /* 0x000fce0000000f00 */
.L_x_220:
[----:B------:R-:W1:Y:S01]  /*8e30*/  S2R R12, SR_CgaCtaId ;  /* 0x00000000000c7919 */ /* 0x000e620000008800 */
[----:B------:R-:W-:Y:S02]  /*8e40*/  MOV R7, 0x400 ;  /* 0x0000040000077802 */ /* 0x000fe40000000f00 */
[----:B------:R-:W-:Y:S02]  /*8e50*/  LOP3.LUT P1, RZ, R18, 0x7f, RZ, 0xc0, !PT ;  /* 0x0000007f12ff7812 */ /* 0x000fe4000782c0ff */
[----:B-1----:R-:W-:Y:S02]  /*8e60*/  LEA R15, R12, R7, 0x18 ;  /* 0x000000070c0f7211 */ /* 0x002fe400078ec0ff */
[----:B------:R-:W-:-:S09]  /*8e70*/  SHF.L.U32 R7, R5, 0x1f, RZ ;  /* 0x0000001f05077819 */ /* 0x000fd200000006ff */
[----:B------:R-:W1:Y:S01]  /*8e80*/  @!P1 LDC R12, c[0x0][0x500] ;  /* 0x00014000ff0c9b82 */ /* 0x000e620000000800 */
[----:B------:R-:W-:-:S04]  /*8e90*/  IMAD R14, R6, 0x8, R15 ;  /* 0x00000008060e7824 */ /* 0x000fc800078e020f */
[----:B------:R-:W2:Y:S02]  /*8ea0*/  SYNCS.PHASECHK.TRANS64.TRYWAIT P0, [R14+URZ+0x40], R7 ;  /* 0x000040070e0075a7 */ /* 0x000ea4000800017f */
[----:B--2---:R-:W-:Y:S05]  /*8eb0*/  @!P0 BRA `(.L_x_218) ;  /* 0x0000001000988947 */ /* 0x004fea0003800000 */
.L_x_245:
[----:B--2---:R-:W-:Y:S01]  /*8ec0*/  PRMT R7, R11, 0x9910, RZ ;  /* 0x000099100b077816 */ /* 0x004fe200000000ff */
[----:B-1----:R1:W-:Y:S03]  /*8ed0*/  @!P1 SYNCS.ARRIVE.TRANS64 RZ, [R14+URZ], R12 ;  /* 0x0000000c0eff99a7 */ /* 0x0023e6000800003f */
[----:B------:R-:W-:-:S13]  /*8ee0*/  ISETP.NE.AND P0, PT, R7, 0x2, PT ;  /* 0x000000020700780c */ /* 0x000fda0003f05270 */
[----:B-1----:R-:W-:Y:S05]  /*8ef0*/  @P0 BRA `(.L_x_219) ;  /* 0x0000000000040947 */ /* 0x002fea0003800000 */
[----:B------:R-:W-:Y:S01]  /*8f00*/  BPT.TRAP 0x1 ;  /* 0x000000040000795c */ /* 0x000fe20000300000 */
.L_x_219:
[----:B------:R-:W-:Y:S01]  /*8f10*/  LEA R7, R6, UR5, 0xc ;  /* 0x0000000506077c11 */ /* 0x000fe2000f8e60ff */
[----:B------:R-:W-:Y:S01]  /*8f20*/  VIADD R4, R4, 0xffffffff ;  /* 0xffffffff04047836 */ /* 0x000fe20000000000 */
[----:B------:R-:W-:Y:S01]  /*8f30*/  LEA R12, R6, R15, 0xe ;  /* 0x0000000f060c7211 */ /* 0x000fe200078e70ff */
[----:B------:R-:W-:Y:S01]  /*8f40*/  UIADD3 UR6, UP0, UR22, 0xf0, URZ ;  /* 0x000000f016067890 */ /* 0x000fe2000ff1e03f */
[----:B------:R-:W-:Y:S01]  /*8f50*/  R2UR UR9, R14 ;  /* 0x000000000e0972ca */ /* 0x000fe200000e0000 */
[----:B------:R-:W-:Y:S01]  /*8f60*/  IMAD R7, R7, 0x2, R15 ;  /* 0x0000000207077824 */ /* 0x000fe200078e020f */
[----:B------:R-:W-:Y:S01]  /*8f70*/  R2UR UR7, R12 ;  /* 0x000000000c0772ca */ /* 0x000fe200000e0000 */
[----:B------:R-:W-:Y:S01]  /*8f80*/  UIADD3 UR24, UP1, UR22, 0x1f0, URZ ;  /* 0x000001f016187890 */ /* 0x000fe2000ff3e03f */
[----:B------:R-:W-:Y:S01]  /*8f90*/  R2UR UR11, R21 ;  /* 0x00000000150b72ca */ /* 0x000fe200000e0000 */
[----:B------:R-:W-:Y:S01]  /*8fa0*/  UMOV UR14, 0x0 ;  /* 0x00000000000e7882 */ /* 0x000fe20000000000 */
[----:B------:R-:W-:Y:S01]  /*8fb0*/  R2UR UR8, R7 ;  /* 0x00000000070872ca */ /* 0x000fe200000e0000 */
[----:B------:R-:W-:Y:S01]  /*8fc0*/  UIADD3.X UR25, URZ, UR23, URZ, UP1, !UPT ;  /* 0x000000173f197290 */ /* 0x000fe20008ffe43f */
[----:B------:R-:W-:Y:S01]  /*8fd0*/  R2UR UR10, R19 ;  /* 0x00000000130a72ca */ /* 0x000fe200000e0000 */
[----:B------:R-:W-:Y:S01]  /*8fe0*/  UMOV UR15, 0x10000000 ;  /* 0x10000000000f7882 */ /* 0x000fe20000000000 */
[----:B------:R-:W-:Y:S01]  /*8ff0*/  R2UR UR12, R13 ;  /* 0x000000000d0c72ca */ /* 0x000fe200000e0000 */
[----:B------:R-:W-:Y:S01]  /*9000*/  UMOV UR21, 0x30000 ;  /* 0x0003000000157882 */ /* 0x000fe20000000000 */
[----:B------:R-:W-:-:S02]  /*9010*/  R2UR UR20, R20 ;  /* 0x00000000141472ca */ /* 0x000fc400000e0000 */
[----:B------:R-:W-:Y:S01]  /*9020*/  ISETP.GT.AND P1, PT, R4, 0x1, PT ;  /* 0x000000010400780c */ /* 0x000fe20003f24270 */
[----:B------:R-:W-:Y:S01]  /*9030*/  UIADD3 UR13, UR7, 0x6400, URZ ;  /* 0x00006400070d7890 */ /* 0x000fe2000fffe03f */
[----:B------:R-:W-:Y:S01]  /*9040*/  IADD3 R6, R6, 0x1, RZ ;  /* 0x0000000106067810 */ /* 0x000fe20007ffe0ff */
[----:B------:R-:W-:Y:S01]  /*9050*/  UIADD3.X UR7, URZ, UR23, URZ, UP0, !UPT ;  /* 0x000000173f077290 */ /* 0x000fe200087fe43f */
[----:B------:R-:W-:Y:S01]  /*9060*/  IADD3 R19, R19, 0x40, RZ ;  /* 0x0000004013137810 */ /* 0x000fe20007ffe0ff */
[----:B------:R-:W-:Y:S01]  /*9070*/  UIADD3 UR16, UR8, 0x26400, URZ ;  /* 0x0002640008107890 */ /* 0x000fe2000fffe03f */
[----:B------:R-:W-:Y:S02]  /*9080*/  ISETP.NE.AND P0, PT, R6, 0x8, PT ;  /* 0x000000080600780c */ /* 0x000fe40003f05270 */
[----:B------:R-:W-:Y:S02]  /*9090*/  UMOV UR8, UR13 ;  /* 0x0000000d00087c82 */ /* 0x000fe40008000000 */
[----:B------:R-:W-:-:S02]  /*90a0*/  SEL R12, RZ, 0x1, P0 ;  /* 0x00000001ff0c7807 */ /* 0x000fc40000000000 */
[----:B------:R1:W-:Y:S01]  /*90b0*/  UTMALDG.3D [UR8], [UR6], desc[UR14] ;  /* 0x00000e08060075b4 */ /* 0x0003e20008011000 */
[----:B------:R-:W-:Y:S02]  /*90c0*/  SEL R6, R6, RZ, P0 ;  /* 0x000000ff06067207 */ /* 0x000fe40000000000 */
[----:B------:R-:W-:Y:S01]  /*90d0*/  LOP3.LUT R5, R5, R12, RZ, 0x3c, !PT ;  /* 0x0000000c05057212 */ /* 0x000fe200078e3cff */
[----:B-1----:R-:W-:Y:S01]  /*90e0*/  UMOV UR8, UR16 ;  /* 0x0000001000087c82 */ /* 0x002fe20008000000 */
[----:B------:R-:W-:Y:S02]  /*90f0*/  UMOV UR11, UR20 ;  /* 0x00000014000b7c82 */ /* 0x000fe40008000000 */
[----:B------:R1:W-:Y:S02]  /*9100*/  UTMALDG.3D.MULTICAST [UR8], [UR24], UR21, desc[UR14] ;  /* 0x00000e08180073b4 */ /* 0x0003e40008011815 */
[----:B-1----:R-:W-:Y:S05]  /*9110*/  @P1 BRA `(.L_x_220) ;  /* 0xfffffffc00441947 */ /* 0x002fea000383ffff */
.L_x_217:
[----:B------:R-:W-:Y:S05]  /*9120*/  BSYNC B1 ;  /* 0x0000000000017941 */ /* 0x000fea0003800000 */
.L_x_216:
[----:B------:R-:W-:Y:S01]  /*9130*/  LOP3.LUT P1, RZ, R3, 0xff, RZ, 0xc0, !PT ;  /* 0x000000ff03ff7812 */ /* 0x000fe2000782c0ff */
[----:B------:R-:W-:Y:S01]  /*9140*/  IMAD.IADD R9, R8, 0x1, R9 ;  /* 0x0000000108097824 */ /* 0x000fe200078e0209 */
[----:B------:R-:W-:Y:S01]  /*9150*/  IADD3 R16, P2, R16, UR36, RZ ;  /* 0x0000002410107c10 */ /* 0x000fe2000ff5e0ff */
[----:B------:R-:W-:Y:S01]  /*9160*/  ULDC.64 UR6, c[0x0][0x8f8] ;  /* 0x00023e0000067ab9 */ /* 0x000fe20000000a00 */
[----:B------:R-:W-:Y:S01]  /*9170*/  BSSY B1, `(.L_x_221) ;  /* 0x000006b000017945 */ /* 0x000fe20003800000 */
[----:B------:R-:W-:Y:S01]  /*9180*/  MOV R21, 0xffffffff ;  /* 0xffffffff00157802 */ /* 0x000fe20000000f00 */
[----:B------:R-:W-:Y:S01]  /*9190*/  IMAD.MOV.U32 R20, RZ, RZ, -0x1 ;  /* 0xffffffffff147424 */ /* 0x000fe200078e00ff */
[----:B------:R-:W-:Y:S02]  /*91a0*/  SHF.R.U32.HI R3, RZ, 0x3, R9 ;  /* 0x00000003ff037819 */ /* 0x000fe40000011609 */
[----:B------:R-:W-:Y:S02]  /*91b0*/  ISETP.GT.U32.AND P0, PT, R9, 0x7, PT ;  /* 0x000000070900780c */ /* 0x000fe40003f04070 */
[----:B------:R-:W-:-:S02]  /*91c0*/  LOP3.LUT R3, R3, 0x1, RZ, 0xc0, !PT ;  /* 0x0000000103037812 */ /* 0x000fc400078ec0ff */
[----:B------:R-:W1:Y:S01]  /*91d0*/  @P1 S2R R5, SR_CgaCtaId ;  /* 0x0000000000051919 */ /* 0x000e620000008800 */
[----:B------:R-:W-:Y:S02]  /*91e0*/  @P1 MOV R4, 0x400 ;  /* 0x0000040000041802 */ /* 0x000fe40000000f00 */
[----:B------:R-:W-:Y:S02]  /*91f0*/  ISETP.LT.U32.AND P0, PT, R8, 0x8, P0 ;  /* 0x000000080800780c */ /* 0x000fe40000701070 */
[----:B------:R-:W-:Y:S02]  /*9200*/  IADD3.X R17, R17, UR42, RZ, P2, !PT ;  /* 0x0000002a11117c10 */ /* 0x000fe400097fe4ff */
[----:B------:R-:W-:Y:S02]  /*9210*/  ISETP.GE.U32.AND P2, PT, R16, UR6, PT ;  /* 0x0000000610007c0c */ /* 0x000fe4000bf46070 */
[----:B------:R-:W-:Y:S02]  /*9220*/  MOV R13, 0xffffffff ;  /* 0xffffffff000d7802 */ /* 0x000fe40000000f00 */
[----:B------:R-:W-:-:S02]  /*9230*/  LOP3.LUT R9, R9, 0x7, RZ, 0xc0, !PT ;  /* 0x0000000709097812 */ /* 0x000fc400078ec0ff */
[----:B-1----:R-:W-:-:S04]  /*9240*/  @P1 LEA R4, R5, R4, 0x18 ;  /* 0x0000000405041211 */ /* 0x002fc800078ec0ff */
[----:B------:R1:W-:Y:S01]  /*9250*/  @P1 SYNCS.ARRIVE.TRANS64.A1T0 RZ, [R4+URZ+0xb8], RZ ;  /* 0x0000b8ff04ff19a7 */ /* 0x0003e2000810003f */
[----:B------:R-:W-:Y:S02]  /*9260*/  ISETP.NE.U32.AND P1, PT, R3, 0x1, PT ;  /* 0x000000010300780c */ /* 0x000fe40003f25070 */
[----:B------:R-:W-:Y:S02]  /*9270*/  SEL R3, RZ, 0x1, !P0 ;  /* 0x00000001ff037807 */ /* 0x000fe40004000000 */
[----:B------:R-:W-:Y:S02]  /*9280*/  ISETP.GE.U32.AND.EX P0, PT, R17, UR7, PT, P2 ;  /* 0x0000000711007c0c */ /* 0x000fe4000bf06120 */
[----:B------:R-:W-:-:S04]  /*9290*/  ISETP.GT.U32.AND P1, PT, R8, 0x7, !P1 ;  /* 0x000000070800780c */ /* 0x000fc80004f24070 */
[----:B-1----:R-:W-:-:S04]  /*92a0*/  SEL R4, RZ, 0x1, !P1 ;  /* 0x00000001ff047807 */ /* 0x002fc80004800000 */
[--C-:B------:R-:W-:Y:S02]  /*92b0*/  LOP3.LUT R10, R4, R10, R3.reuse, 0x96, !PT ;  /* 0x0000000a040a7212 */ /* 0x100fe400078e9603 */
[----:B------:R-:W-:Y:S02]  /*92c0*/  PRMT R4, RZ, 0x7610, R4 ;  /* 0x00007610ff047816 */ /* 0x000fe40000000004 */
[----:B------:R-:W-:Y:S01]  /*92d0*/  PRMT R3, RZ, 0x7610, R3 ;  /* 0x00007610ff037816 */ /* 0x000fe20000000003 */
[----:B------:R-:W-:Y:S06]  /*92e0*/  @P0 BRA `(.L_x_222) ;  /* 0x00000004004c0947 */ /* 0x000fec0003800000 */
[----:B------:R-:W1:Y:S01]  /*92f0*/  S2R R14, SR_CTAID.X ;  /* 0x00000000000e7919 */ /* 0x000e620000002500 */
[----:B------:R-:W-:Y:S01]  /*9300*/  ULDC.64 UR6, c[0x0][0x8d0] ;  /* 0x0002340000067ab9 */ /* 0x000fe20000000a00 */
[----:B------:R-:W2:Y:S01]  /*9310*/  LDC R15, c[0x0][0x144] ;  /* 0x00005100ff0f7b82 */ /* 0x000ea20000000800 */
[----:B------:R-:W-:Y:S01]  /*9320*/  ISETP.NE.U32.AND P0, PT, RZ, UR6, PT ;  /* 0x00000006ff007c0c */ /* 0x000fe2000bf05070 */
[----:B------:R-:W3:Y:S01]  /*9330*/  S2R R12, SR_CTAID.Y ;  /* 0x00000000000c7919 */ /* 0x000ee20000002600 */
[----:B------:R-:W-:Y:S01]  /*9340*/  ULDC UR8, c[0x0][0x150] ;  /* 0x0000540000087ab9 */ /* 0x000fe20000000800 */
[----:B------:R-:W-:Y:S01]  /*9350*/  ULDC UR9, c[0x0][0x8d8] ;  /* 0x0002360000097ab9 */ /* 0x000fe20000000800 */
[----:B------:R-:W-:Y:S01]  /*9360*/  ISETP.NE.AND.EX P0, PT, RZ, UR7, PT, P0 ;  /* 0x00000007ff007c0c */ /* 0x000fe2000bf05300 */
[----:B------:R-:W-:Y:S01]  /*9370*/  IMAD.MOV.U32 R4, RZ, RZ, R16 ;  /* 0x000000ffff047224 */ /* 0x000fe200078e0010 */
[----:B-1----:R-:W-:-:S05]  /*9380*/  I2FP.F32.U32 R5, R14 ;  /* 0x0000000e00057245 */ /* 0x002fca0000201000 */
[----:B------:R-:W-:Y:S01]  /*9390*/  FMUL R19, R5, UR8 ;  /* 0x0000000805137c20 */ /* 0x000fe20008400000 */
[----:B------:R-:W-:-:S05]  /*93a0*/  MOV R5, R17 ;  /* 0x0000001100057202 */ /* 0x000fca0000000f00 */
[----:B---3--:R-:W-:Y:S05]  /*93b0*/  @!P0 BRA `(.L_x_223) ;  /* 0x0000000000288947 */ /* 0x008fea0003800000 */
[----:B------:R-:W-:Y:S02]  /*93c0*/  ULDC UR8, c[0x0][0x8dc] ;  /* 0x0002370000087ab9 */ /* 0x000fe40000000800 */
[----:B------:R-:W-:-:S05]  /*93d0*/  IADD3 R5, P0, R16, UR8, RZ ;  /* 0x0000000810057c10 */ /* 0x000fca000ff1e0ff */
[----:B------:R-:W-:-:S04]  /*93e0*/  IMAD.X R13, RZ, RZ, R17, P0 ;  /* 0x000000ffff0d7224 */ /* 0x000fc800000e0611 */
[----:B------:R-:W-:-:S04]  /*93f0*/  IMAD.WIDE.U32 R6, R13, UR6, RZ ;  /* 0x000000060d067c25 */ /* 0x000fc8000f8e00ff */
[----:B------:R-:W-:-:S04]  /*9400*/  IMAD.WIDE.U32 R6, P0, R5, UR7, R6 ;  /* 0x0000000705067c25 */ /* 0x000fc8000f800006 */
[----:B------:R-:W-:-:S04]  /*9410*/  IMAD.WIDE.U32 R4, R5, UR6, RZ ;  /* 0x0000000605047c25 */ /* 0x000fc8000f8e00ff */
[----:B------:R-:W-:Y:S01]  /*9420*/  IMAD.MOV.U32 R4, RZ, RZ, R7 ;  /* 0x000000ffff047224 */ /* 0x000fe200078e0007 */
[----:B------:R-:W-:Y:S02]  /*9430*/  IADD3 RZ, P1, R5, R6, RZ ;  /* 0x0000000605ff7210 */ /* 0x000fe40007f3e0ff */
[----:B------:R-:W-:-:S03]  /*9440*/  IADD3.X R5, RZ, RZ, RZ, P0, !PT ;  /* 0x000000ffff057210 */ /* 0x000fc600007fe4ff */
[----:B------:R-:W-:-:S08]  /*9450*/  IMAD.WIDE.U32.X R4, R13, UR7, R4, P1 ;  /* 0x000000070d047c25 */ /* 0x000fd000088e0404 */
.L_x_223:
[--C-:B------:R-:W-:Y:S01]  /*9460*/  SHF.R.U64 R13, R4, UR9, R5.reuse ;  /* 0x00000009040d7c19 */ /* 0x100fe20008001205 */
[----:B------:R-:W1:Y:S01]  /*9470*/  F2I.U32.TRUNC.NTZ R19, R19 ;  /* 0x0000001300137305 */ /* 0x000e62000020f000 */
[----:B------:R-:W-:Y:S01]  /*9480*/  SHF.R.U32.HI R4, RZ, UR9, R5 ;  /* 0x00000009ff047c19 */ /* 0x000fe20008011605 */
[----:B------:R-:W-:Y:S01]  /*9490*/  ULDC.64 UR6, c[0x0][0x8c8] ;  /* 0x0002320000067ab9 */ /* 0x000fe20000000a00 */
[----:B------:R-:W-:Y:S01]  /*94a0*/  IADD3 R7, P0, RZ, -R13, RZ ;  /* 0x8000000dff077210 */ /* 0x000fe20007f1e0ff */
[----:B------:R-:W-:Y:S01]  /*94b0*/  ULDC.64 UR8, c[0x0][0x8e8] ;  /* 0x00023a0000087ab9 */ /* 0x000fe20000000a00 */
[----:B------:R-:W3:Y:S02]  /*94c0*/  LDC R21, c[0x0][0x148] ;  /* 0x00005200ff157b82 */ /* 0x000ee40000000800 */
[----:B------:R-:W-:Y:S02]  /*94d0*/  IADD3.X R4, RZ, ~R4, RZ, P0, !PT ;  /* 0x80000004ff047210 */ /* 0x000fe400007fe4ff */
[----:B------:R-:W-:-:S03]  /*94e0*/  ISETP.NE.U32.AND P0, PT, RZ, UR8, PT ;  /* 0x00000008ff007c0c */ /* 0x000fc6000bf05070 */
[----:B------:R-:W-:Y:S01]  /*94f0*/  IMAD R6, R4, UR6, RZ ;  /* 0x0000000604067c24 */ /* 0x000fe2000f8e02ff */
[----:B------:R-:W-:Y:S01]  /*9500*/  ISETP.NE.AND.EX P0, PT, RZ, UR9, PT, P0 ;  /* 0x00000009ff007c0c */ /* 0x000fe2000bf05300 */
[----:B------:R-:W-:Y:S01]  /*9510*/  IMAD.WIDE.U32 R4, R7, UR6, R16 ;  /* 0x0000000607047c25 */ /* 0x000fe2000f8e0010 */
[----:B------:R-:W-:-:S03]  /*9520*/  ULDC UR6, c[0x0][0x8c0] ;  /* 0x0002300000067ab9 */ /* 0x000fc60000000800 */
[----:B------:R-:W-:Y:S01]  /*9530*/  IMAD R7, R7, UR7, R6 ;  /* 0x0000000707077c24 */ /* 0x000fe2000f8e0206 */
[----:B------:R-:W-:Y:S01]  /*9540*/  ULDC UR7, c[0x0][0x154] ;  /* 0x0000550000077ab9 */ /* 0x000fe20000000800 */
[----:B-1----:R-:W-:-:S03]  /*9550*/  IMAD.MOV R6, RZ, RZ, -R19 ;  /* 0x000000ffff067224 */ /* 0x002fc600078e0a13 */
[----:B------:R-:W-:Y:S01]  /*9560*/  IADD3 R5, R5, R7, RZ ;  /* 0x0000000705057210 */ /* 0x000fe20007ffe0ff */
[----:B--2---:R-:W-:Y:S01]  /*9570*/  IMAD R14, R15, R6, R14 ;  /* 0x000000060f0e7224 */ /* 0x004fe200078e020e */
[----:B------:R-:W-:Y:S02]  /*9580*/  I2FP.F32.U32 R6, R12 ;  /* 0x0000000c00067245 */ /* 0x000fe40000201000 */
[--C-:B------:R-:W-:Y:S02]  /*9590*/  SHF.R.U64 R15, R4, UR6, R5.reuse ;  /* 0x00000006040f7c19 */ /* 0x100fe40008001205 */
[----:B------:R-:W-:Y:S01]  /*95a0*/  SHF.R.U32.HI R4, RZ, UR6, R5 ;  /* 0x00000006ff047c19 */ /* 0x000fe20008011605 */
[----:B------:R-:W-:Y:S01]  /*95b0*/  FMUL R6, R6, UR7 ;  /* 0x0000000706067c20 */ /* 0x000fe20008400000 */
[----:B------:R-:W-:Y:S02]  /*95c0*/  ULDC UR6, c[0x0][0x8b0] ;  /* 0x00022c0000067ab9 */ /* 0x000fe40000000800 */
[--C-:B------:R-:W-:Y:S01]  /*95d0*/  SHF.R.U64 R20, R15, UR6, R4.reuse ;  /* 0x000000060f147c19 */ /* 0x100fe20008001204 */
[----:B------:R1:W2:Y:S01]  /*95e0*/  F2I.U32.TRUNC.NTZ R24, R6 ;  /* 0x0000000600187305 */ /* 0x0002a2000020f000 */
[----:B------:R-:W-:Y:S01]  /*95f0*/  SHF.R.U32.HI R5, RZ, UR6, R4 ;  /* 0x00000006ff057c19 */ /* 0x000fe20008011604 */
[----:B------:R-:W-:-:S03]  /*9600*/  ULDC UR6, c[0x0][0x900] ;  /* 0x0002400000067ab9 */ /* 0x000fc60000000800 */
[--C-:B------:R-:W-:Y:S02]  /*9610*/  SHF.R.U64 R19, R20, UR6, R5.reuse ;  /* 0x0000000614137c19 */ /* 0x100fe40008001205 */
[----:B------:R-:W-:-:S03]  /*9620*/  SHF.R.U32.HI R23, RZ, UR6, R5 ;  /* 0x00000006ff177c19 */ /* 0x000fc60008011605 */
[----:B------:R-:W-:Y:S01]  /*9630*/  IMAD.MOV.U32 R4, RZ, RZ, R19 ;  /* 0x000000ffff047224 */ /* 0x000fe200078e0013 */
[----:B------:R-:W-:Y:S01]  /*9640*/  MOV R5, R23 ;  /* 0x0000001700057202 */ /* 0x000fe20000000f00 */
[----:B-1----:R-:W-:Y:S06]  /*9650*/  @!P0 BRA `(.L_x_224) ;  /* 0x0000000000288947 */ /* 0x002fec0003800000 */
        /* <DEDUP_REMOVED lines=10> */
.L_x_224:
[----:B------:R-:W-:Y:S01]  /*9700*/  ISETP.NE.AND P0, PT, R2, 0x1, PT ;  /* 0x000000010200780c */ /* 0x000fe20003f05270 */
[----:B------:R-:W-:Y:S01]  /*9710*/  ULDC UR6, c[0x0][0x8f0] ;  /* 0x00023c0000067ab9 */ /* 0x000fe20000000800 */
[----:B--2---:R-:W-:Y:S01]  /*9720*/  IADD3 R24, -R24, RZ, RZ ;  /* 0x000000ff18187210 */ /* 0x004fe20007ffe1ff */
[----:B------:R-:W-:Y:S01]  /*9730*/  ULDC UR7, c[0x0][0x8b8] ;  /* 0x00022e0000077ab9 */ /* 0x000fe20000000800 */
[----:B------:R-:W-:Y:S01]  /*9740*/  SHF.R.U64 R5, R4, UR6, R5 ;  /* 0x0000000604057c19 */ /* 0x000fe20008001205 */
[----:B------:R-:W-:Y:S01]  /*9750*/  ULDC UR6, c[0x0][0x8e0] ;  /* 0x0002380000067ab9 */ /* 0x000fe20000000800 */
[----:B------:R-:W-:Y:S02]  /*9760*/  LOP3.LUT R20, R20, UR18, RZ, 0xc0, !PT ;  /* 0x0000001214147c12 */ /* 0x000fe4000f8ec0ff */
[----:B------:R-:W-:Y:S01]  /*9770*/  LOP3.LUT R6, R15, UR17, RZ, 0xc0, !PT ;  /* 0x000000110f067c12 */ /* 0x000fe2000f8ec0ff */
[----:B------:R-:W-:Y:S02]  /*9780*/  IMAD.MOV R4, RZ, RZ, -R5 ;  /* 0x000000ffff047224 */ /* 0x000fe400078e0a05 */
[----:B------:R-:W-:-:S02]  /*9790*/  IMAD R5, R5, UR19, R20 ;  /* 0x0000001305057c24 */ /* 0x000fc4000f8e0214 */
[----:B---3--:R-:W-:Y:S02]  /*97a0*/  @P0 IMAD R14, R21, R24, R12 ;  /* 0x00000018150e0224 */ /* 0x008fe400078e020c */
[----:B------:R-:W-:Y:S01]  /*97b0*/  IMAD R19, R4, UR6, R19 ;  /* 0x0000000604137c24 */ /* 0x000fe2000f8e0213 */
[----:B------:R-:W-:Y:S01]  /*97c0*/  ULDC UR6, c[0x0][0x8a8] ;  /* 0x00022a0000067ab9 */ /* 0x000fe20000000800 */
[----:B------:R-:W-:Y:S01]  /*97d0*/  IMAD R14, R5, UR7, R14 ;  /* 0x00000007050e7c24 */ /* 0x000fe2000f8e020e */
[----:B------:R-:W-:Y:S01]  /*97e0*/  MOV R4, 0x1 ;  /* 0x0000000100047802 */ /* 0x000fe20000000f00 */
[----:B------:R-:W-:-:S05]  /*97f0*/  IMAD R19, R19, UR6, R6 ;  /* 0x0000000613137c24 */ /* 0x000fca000f8e0206 */
[----:B------:R-:W-:Y:S02]  /*9800*/  SEL R20, R19, R14, !P0 ;  /* 0x0000000e13147207 */ /* 0x000fe40004000000 */
[----:B------:R-:W-:-:S07]  /*9810*/  SEL R21, R14, R19, !P0 ;  /* 0x000000130e157207 */ /* 0x000fce0004000000 */
.L_x_222:
[----:B------:R-:W-:Y:S05]  /*9820*/  BSYNC B1 ;  /* 0x0000000000017941 */ /* 0x000fea0003800000 */
.L_x_221:
[----:B------:R-:W-:-:S13]  /*9830*/  LOP3.LUT P0, RZ, R4, 0xff, RZ, 0xc0, !PT ;  /* 0x000000ff04ff7812 */ /* 0x000fda000780c0ff */
[----:B------:R-:W-:Y:S05]  /*9840*/  @P0 BRA `(.L_x_225) ;  /* 0xfffffff400440947 */ /* 0x000fea000383ffff */
[----:B------:R-:W-:Y:S05]  /*9850*/  BSYNC B0 ;  /* 0x0000000000007941 */ /* 0x000fea0003800000 */
.L_x_214:
[----:B------:R-:W-:-:S03]  /*9860*/  UMOV UR6, 0xffffffff ;  /* 0xffffffff00067882 */ /* 0x000fc60000000000 */
[----:B------:R-:W-:Y:S05]  /*9870*/  BRA.DIV UR6, `(.L_x_226) ;  /* 0x0000000a063c7947 */ /* 0x000fea000b800000 */
[----:B------:R-:W-:-:S13]  /*9880*/  ELECT P6, URZ, PT ;  /* 0x00000000003f782f */ /* 0x000fda00038c0000 */
.L_x_248:
[----:B------:R-:W-:Y:S05]  /*9890*/  @!P6 BRA `(.L_x_15) ;  /* 0x000000040034e947 */ /* 0x000fea0003800000 */
[----:B------:R-:W-:-:S04]  /*98a0*/  LOP3.LUT R22, R22, 0x2, RZ, 0xfc, !PT ;  /* 0x0000000216167812 */ /* 0x000fc800078efcff */
[----:B------:R-:W-:-:S13]  /*98b0*/  ISETP.NE.AND P0, PT, R22, 0x3, PT ;  /* 0x000000031600780c */ /* 0x000fda0003f05270 */
[----:B------:R-:W-:Y:S05]  /*98c0*/  @!P0 BRA `(.L_x_227) ;  /* 0x0000000000048947 */ /* 0x000fea0003800000 */
[----:B-1----:R-:W-:Y:S01]  /*98d0*/  BPT.TRAP 0x1 ;  /* 0x000000040000795c */ /* 0x002fe20000300000 */
.L_x_227:
[----:B------:R-:W2:Y:S01]  /*98e0*/  S2R R3, SR_CgaCtaId ;  /* 0x0000000000037919 */ /* 0x000ea20000008800 */
[----:B------:R-:W-:Y:S02]  /*98f0*/  MOV R0, 0x400 ;  /* 0x0000040000007802 */ /* 0x000fe40000000f00 */
[----:B------:R-:W-:Y:S02]  /*9900*/  SHF.L.U32 R2, R10, 0x1f, RZ ;  /* 0x0000001f0a027819 */ /* 0x000fe400000006ff */
[----:B--2---:R-:W-:-:S05]  /*9910*/  LEA R0, R3, R0, 0x18 ;  /* 0x0000000003007211 */ /* 0x004fca00078ec0ff */
[----:B------:R-:W-:-:S05]  /*9920*/  VIADD R0, R0, 0x40 ;  /* 0x0000004000007836 */ /* 0x000fca0000000000 */
[C---:B------:R-:W-:Y:S01]  /*9930*/  LEA R5, R9.reuse, R0, 0x3 ;  /* 0x0000000009057211 */ /* 0x040fe200078e18ff */
[----:B------:R-:W-:-:S03]  /*9940*/  VIADD R9, R9, 0x1 ;  /* 0x0000000109097836 */ /* 0x000fc60000000000 */
[----:B------:R-:W2:Y:S02]  /*9950*/  SYNCS.PHASECHK.TRANS64.TRYWAIT P0, [R5+URZ], R2 ;  /* 0x00000002050075a7 */ /* 0x000ea4000800017f */
[----:B------:R-:W-:-:S04]  /*9960*/  ISETP.NE.AND P1, PT, R9, 0x8, PT ;  /* 0x000000080900780c */ /* 0x000fc80003f25270 */
[----:B------:R-:W-:Y:S02]  /*9970*/  SEL R3, RZ, 0x1, P1 ;  /* 0x00000001ff037807 */ /* 0x000fe40000800000 */
[----:B------:R-:W-:Y:S02]  /*9980*/  SEL R9, R9, RZ, P1 ;  /* 0x000000ff09097207 */ /* 0x000fe40000800000 */
[----:B------:R-:W-:Y:S02]  /*9990*/  LOP3.LUT R10, R10, R3, RZ, 0x3c, !PT ;  /* 0x000000030a0a7212 */ /* 0x000fe400078e3cff */
[----:B------:R-:W-:Y:S02]  /*99a0*/  LEA R7, R9, R0, 0x3 ;  /* 0x0000000009077211 */ /* 0x000fe400078e18ff */
[----:B------:R-:W-:Y:S01]  /*99b0*/  SHF.L.U32 R4, R10, 0x1f, RZ ;  /* 0x0000001f0a047819 */ /* 0x000fe200000006ff */
[----:B--2---:R-:W-:Y:S06]  /*99c0*/  @!P0 BRA `(.L_x_228) ;  /* 0x0000000800088947 */ /* 0x004fec0003800000 */
.L_x_249:
[----:B------:R-:W3:Y:S01]  /*99d0*/  SYNCS.PHASECHK.TRANS64.TRYWAIT P0, [R7+URZ], R4 ;  /* 0x00000004070075a7 */ /* 0x000ee2000800017f */
[----:B--2---:R-:W-:-:S05]  /*99e0*/  VIADD R2, R9, 0x1 ;  /* 0x0000000109027836 */ /* 0x004fca0000000000 */
[----:B------:R-:W-:-:S04]  /*99f0*/  ISETP.NE.AND P1, PT, R2, 0x8, PT ;  /* 0x000000080200780c */ /* 0x000fc80003f25270 */
[----:B------:R-:W-:Y:S02]  /*9a00*/  SEL R3, RZ, 0x1, P1 ;  /* 0x00000001ff037807 */ /* 0x000fe40000800000 */
[----:B------:R-:W-:Y:S02]  /*9a10*/  SEL R9, R2, RZ, P1 ;  /* 0x000000ff02097207 */ /* 0x000fe40000800000 */
[----:B------:R-:W-:Y:S02]  /*9a20*/  LOP3.LUT R10, R10, R3, RZ, 0x3c, !PT ;  /* 0x000000030a0a7212 */ /* 0x000fe400078e3cff */
[----:B------:R-:W-:Y:S02]  /*9a30*/  LEA R6, R9, R0, 0x3 ;  /* 0x0000000009067211 */ /* 0x000fe400078e18ff */
[----:B------:R-:W-:Y:S01]  /*9a40*/  SHF.L.U32 R5, R10, 0x1f, RZ ;  /* 0x0000001f0a057819 */ /* 0x000fe200000006ff */
[----:B---3--:R-:W-:Y:S06]  /*9a50*/  @!P0 BRA `(.L_x_229) ;  /* 0x0000000400f88947 */ /* 0x008fec0003800000 */
.L_x_250:
[----:B------:R-:W3:Y:S01]  /*9a60*/  SYNCS.PHASECHK.TRANS64.TRYWAIT P0, [R6+URZ], R5 ;  /* 0x00000005060075a7 */ /* 0x000ee2000800017f */
[----:B------:R-:W-:-:S05]  /*9a70*/  VIADD R2, R9, 0x1 ;  /* 0x0000000109027836 */ /* 0x000fca0000000000 */
[----:B------:R-:W-:-:S04]  /*9a80*/  ISETP.NE.AND P1, PT, R2, 0x8, PT ;  /* 0x000000080200780c */ /* 0x000fc80003f25270 */
[----:B------:R-:W-:Y:S02]  /*9a90*/  SEL R3, RZ, 0x1, P1 ;  /* 0x00000001ff037807 */ /* 0x000fe40000800000 */
[----:B--2---:R-:W-:Y:S02]  /*9aa0*/  SEL R7, R2, RZ, P1 ;  /* 0x000000ff02077207 */ /* 0x004fe40000800000 */
[----:B------:R-:W-:Y:S02]  /*9ab0*/  LOP3.LUT R10, R10, R3, RZ, 0x3c, !PT ;  /* 0x000000030a0a7212 */ /* 0x000fe400078e3cff */
[----:B------:R-:W-:Y:S02]  /*9ac0*/  LEA R9, R7, R0, 0x3 ;  /* 0x0000000007097211 */ /* 0x000fe400078e18ff */
[----:B------:R-:W-:Y:S01]  /*9ad0*/  SHF.L.U32 R4, R10, 0x1f, RZ ;  /* 0x0000001f0a047819 */ /* 0x000fe200000006ff */
[----:B---3--:R-:W-:Y:S06]  /*9ae0*/  @!P0 BRA `(.L_x_230) ;  /* 0x0000000400e88947 */ /* 0x008fec0003800000 */
.L_x_251:
[----:B------:R-:W3:Y:S01]  /*9af0*/  SYNCS.PHASECHK.TRANS64.TRYWAIT P0, [R9+URZ], R4 ;  /* 0x00000004090075a7 */ /* 0x000ee2000800017f */
[----:B------:R-:W-:-:S05]  /*9b00*/  VIADD R2, R7, 0x1 ;  /* 0x0000000107027836 */ /* 0x000fca0000000000 */
[----:B------:R-:W-:-:S04]  /*9b10*/  ISETP.NE.AND P1, PT, R2, 0x8, PT ;  /* 0x000000080200780c */ /* 0x000fc80003f25270 */
[----:B------:R-:W-:Y:S02]  /*9b20*/  SEL R3, RZ, 0x1, P1 ;  /* 0x00000001ff037807 */ /* 0x000fe40000800000 */
[----:B------:R-:W-:Y:S02]  /*9b30*/  SEL R7, R2, RZ, P1 ;  /* 0x000000ff02077207 */ /* 0x000fe40000800000 */
[----:B------:R-:W-:Y:S02]  /*9b40*/  LOP3.LUT R10, R10, R3, RZ, 0x3c, !PT ;  /* 0x000000030a0a7212 */ /* 0x000fe400078e3cff */
[----:B--2---:R-:W-:Y:S02]  /*9b50*/  LEA R6, R7, R0, 0x3 ;  /* 0x0000000007067211 */ /* 0x004fe400078e18ff */
[----:B------:R-:W-:Y:S01]  /*9b60*/  SHF.L.U32 R5, R10, 0x1f, RZ ;  /* 0x0000001f0a057819 */ /* 0x000fe200000006ff */
[----:B---3--:R-:W-:Y:S06]  /*9b70*/  @!P0 BRA `(.L_x_231) ;  /* 0x0000000400d88947 */ /* 0x008fec0003800000 */
.L_x_252:
        /* <DEDUP_REMOVED lines=9> */
.L_x_253:
        /* <DEDUP_REMOVED lines=9> */
.L_x_254:
[----:B------:R-:W3:Y:S01]  /*9ca0*/  SYNCS.PHASECHK.TRANS64.TRYWAIT P0, [R6+URZ], R5 ;  /* 0x00000005060075a7 */ /* 0x000ee2000800017f */
[----:B------:R-:W-:-:S05]  /*9cb0*/  VIADD R2, R7, 0x1 ;  /* 0x0000000107027836 */ /* 0x000fca0000000000 */
[----:B------:R-:W-:-:S04]  /*9cc0*/  ISETP.NE.AND P1, PT, R2, 0x8, PT ;  /* 0x000000080200780c */ /* 0x000fc80003f25270 */
[----:B--2---:R-:W-:Y:S02]  /*9cd0*/  SEL R4, RZ, 0x1, P1 ;  /* 0x00000001ff047807 */ /* 0x004fe40000800000 */
[----:B------:R-:W-:Y:S02]  /*9ce0*/  SEL R3, R2, RZ, P1 ;  /* 0x000000ff02037207 */ /* 0x000fe40000800000 */
[----:B------:R-:W-:Y:S01]  /*9cf0*/  LOP3.LUT R4, R11, R4, RZ, 0x3c, !PT ;  /* 0x000000040b047212 */ /* 0x000fe200078e3cff */
[----:B---3--:R-:W-:Y:S06]  /*9d00*/  @!P0 BRA `(.L_x_234) ;  /* 0x0000000400b08947 */ /* 0x008fec0003800000 */
.L_x_255:
[----:B------:R-:W-:Y:S02]  /*9d10*/  LEA R3, R3, R0, 0x3 ;  /* 0x0000000003037211 */ /* 0x000fe400078e18ff */
[----:B------:R-:W-:-:S07]  /*9d20*/  SHF.L.U32 R0, R4, 0x1f, RZ ;  /* 0x0000001f04007819 */ /* 0x000fce00000006ff */
.L_x_235:
[----:B---3--:R3:W4:Y:S02]  /*9d30*/  SYNCS.PHASECHK.TRANS64.TRYWAIT P0, [R3+URZ], R0 ;  /* 0x00000000030075a7 */ /* 0x008724000800017f */
[----:B----4-:R-:W-:Y:S05]  /*9d40*/  @!P0 NANOSLEEP.SYNCS 0x989680 ;  /* 0x009896800000895d */ /* 0x010fea0003900000 */
[----:B------:R-:W4:Y:S02]  /*9d50*/  @!P0 SYNCS.PHASECHK.TRANS64 P0, [R3+URZ], R0 ;  /* 0x00000000030085a7 */ /* 0x000f24000800007f */
[----:B----4-:R-:W-:Y:S05]  /*9d60*/  @!P0 BRA `(.L_x_235) ;  /* 0xfffffffc00f08947 */ /* 0x010fea000383ffff */
.L_x_15:
[----:B-1----:R-:W-:Y:S05]  /*9d70*/  BSYNC B6 ;  /* 0x0000000000067941 */ /* 0x002fea0003800000 */
.L_x_13:
[----:B------:R-:W-:Y:S05]  /*9d80*/  EXIT ;  /* 0x000000000000794d */ /* 0x000fea0003800000 */
.L_x_28:
[----:B----4-:R4:W1:Y:S02]  /*9d90*/  SYNCS.PHASECHK.TRANS64.TRYWAIT P1, [R3+URZ], R0 ;  /* 0x00000000030075a7 */ /* 0x010864000802017f */
[----:B-1----:R-:W-:Y:S05]  /*9da0*/  @!P1 NANOSLEEP.SYNCS 0x989680 ;  /* 0x009896800000995d */ /* 0x002fea0003900000 */
[----:B------:R-:W1:Y:S02]  /*9db0*/  @!P1 SYNCS.PHASECHK.TRANS64 P1, [R3+URZ], R0 ;  /* 0x00000000030095a7 */ /* 0x000e64000802007f */
[----:B-1----:R-:W-:Y:S05]  /*9dc0*/  @!P1 BRA `(.L_x_28) ;  /* 0xfffffffc00f09947 */ /* 0x002fea000383ffff */
[----:B------:R-:W-:Y:S05]  /*9dd0*/  BRA `(.L_x_27) ;  /* 0xffffff7c001c7947 */ /* 0x000fea000383ffff */
.L_x_33:
[----:B--2---:R-:W-:-:S04]  /*9de0*/  IMAD.U32 R5, RZ, RZ, UR4 ;  /* 0x00000004ff057e24 */ /* 0x004fc8000f8e00ff */
[----:B------:R2:W4:Y:S03]  /*9df0*/  SYNCS.PHASECHK.TRANS64.TRYWAIT P1, [R5+URZ], R4 ;  /* 0x00000004050075a7 */ /* 0x000526000802017f */
[----:B----4-:R-:W-:Y:S05]  /*9e00*/  @!P1 NANOSLEEP.SYNCS 0x989680 ;  /* 0x009896800000995d */ /* 0x010fea0003900000 */
[----:B------:R-:W4:Y:S02]  /*9e10*/  @!P1 SYNCS.PHASECHK.TRANS64 P1, [R5+URZ], R4 ;  /* 0x00000004050095a7 */ /* 0x000f24000802007f */
[----:B----4-:R-:W-:Y:S05]  /*9e20*/  @!P1 BRA `(.L_x_33) ;  /* 0xfffffffc00ec9947 */ /* 0x010fea000383ffff */
[----:B------:R-:W-:Y:S05]  /*9e30*/  BRA `(.L_x_32) ;  /* 0xffffff7c00f07947 */ /* 0x000fea000383ffff */
.L_x_54:
[----:B--2---:R2:W4:Y:S02]  /*9e40*/  SYNCS.PHASECHK.TRANS64.TRYWAIT P2, [R3+URZ+0x80], R0 ;  /* 0x00008000030075a7 */ /* 0x004524000804017f */
[----:B----4-:R-:W-:Y:S05]  /*9e50*/  @!P2 NANOSLEEP.SYNCS 0x989680 ;  /* 0x009896800000a95d */ /* 0x010fea0003900000 */
[----:B------:R-:W4:Y:S02]  /*9e60*/  @!P2 SYNCS.PHASECHK.TRANS64 P2, [R3+URZ+0x80], R0 ;  /* 0x000080000300a5a7 */ /* 0x000f24000804007f */
[----:B----4-:R-:W-:Y:S05]  /*9e70*/  @!P2 BRA `(.L_x_54) ;  /* 0xfffffffc00f0a947 */ /* 0x010fea000383ffff */
[----:B------:R-:W-:Y:S05]  /*9e80*/  BRA `(.L_x_236) ;  /* 0xffffff8800cc7947 */ /* 0x000fea000383ffff */
.L_x_116:
[----:B-1----:R1:W2:Y:S02]  /*9e90*/  SYNCS.PHASECHK.TRANS64.TRYWAIT P2, [R21+URZ+0x80], R12 ;  /* 0x0000800c150075a7 */ /* 0x0022a4000804017f */
[----:B--2---:R-:W-:Y:S05]  /*9ea0*/  @!P2 NANOSLEEP.SYNCS 0x989680 ;  /* 0x009896800000a95d */ /* 0x004fea0003900000 */
[----:B------:R-:W2:Y:S02]  /*9eb0*/  @!P2 SYNCS.PHASECHK.TRANS64 P2, [R21+URZ+0x80], R12 ;  /* 0x0000800c1500a5a7 */ /* 0x000ea4000804007f */
[----:B--2---:R-:W-:Y:S05]  /*9ec0*/  @!P2 BRA `(.L_x_116) ;  /* 0xfffffffc00f0a947 */ /* 0x004fea000383ffff */
[----:B------:R-:W-:Y:S05]  /*9ed0*/  BRA `(.L_x_237) ;  /* 0xffffffac008c7947 */ /* 0x000fea000383ffff */
.L_x_184:
[----:B-1----:R-:W-:-:S04]  /*9ee0*/  MOV R3, UR4 ;  /* 0x0000000400037c02 */ /* 0x002fc80008000f00 */
[----:B------:R1:W2:Y:S03]  /*9ef0*/  SYNCS.PHASECHK.TRANS64.TRYWAIT P0, [R3+URZ+0xb8], R0 ;  /* 0x0000b800030075a7 */ /* 0x0002a6000800017f */
[----:B--2---:R-:W-:Y:S05]  /*9f00*/  @!P0 NANOSLEEP.SYNCS 0x989680 ;  /* 0x009896800000895d */ /* 0x004fea0003900000 */
[----:B------:R-:W2:Y:S02]  /*9f10*/  @!P0 SYNCS.PHASECHK.TRANS64 P0, [R3+URZ+0xb8], R0 ;  /* 0x0000b800030085a7 */ /* 0x000ea4000800007f */
[----:B--2---:R-:W-:Y:S05]  /*9f20*/  @!P0 BRA `(.L_x_184) ;  /* 0xfffffffc00ec8947 */ /* 0x004fea000383ffff */
[----:B------:R-:W-:Y:S05]  /*9f30*/  BRA `(.L_x_183) ;  /* 0xffffffd800ec7947 */ /* 0x000fea000383ffff */
.L_x_193:
[----:B-1----:R-:W-:-:S04]  /*9f40*/  IMAD.U32 R5, RZ, RZ, UR5 ;  /* 0x00000005ff057e24 */ /* 0x002fc8000f8e00ff */
[----:B------:R1:W2:Y:S03]  /*9f50*/  SYNCS.PHASECHK.TRANS64.TRYWAIT P1, [R5+URZ+0x98], R4 ;  /* 0x00009804050075a7 */ /* 0x0002a6000802017f */
[----:B--2---:R-:W-:Y:S05]  /*9f60*/  @!P1 NANOSLEEP.SYNCS 0x989680 ;  /* 0x009896800000995d */ /* 0x004fea0003900000 */
[----:B------:R-:W2:Y:S02]  /*9f70*/  @!P1 SYNCS.PHASECHK.TRANS64 P1, [R5+URZ+0x98], R4 ;  /* 0x00009804050095a7 */ /* 0x000ea4000802007f */
[----:B--2---:R-:W-:Y:S05]  /*9f80*/  @!P1 BRA `(.L_x_193) ;  /* 0xfffffffc00ec9947 */ /* 0x004fea000383ffff */
[----:B------:R-:W-:Y:S05]  /*9f90*/  BRA `(.L_x_238) ;  /* 0xffffffdc00e47947 */ /* 0x000fea000383ffff */
.L_x_199:
[----:B-1----:R-:W-:-:S04]  /*9fa0*/  MOV R5, UR4 ;  /* 0x0000000400057c02 */ /* 0x002fc80008000f00 */
[----:B------:R1:W2:Y:S03]  /*9fb0*/  SYNCS.PHASECHK.TRANS64.TRYWAIT P1, [R5+URZ+0x98], R4 ;  /* 0x00009804050075a7 */ /* 0x0002a6000802017f */
[----:B--2---:R-:W-:Y:S05]  /*9fc0*/  @!P1 NANOSLEEP.SYNCS 0x989680 ;  /* 0x009896800000995d */ /* 0x004fea0003900000 */
[----:B------:R-:W2:Y:S02]  /*9fd0*/  @!P1 SYNCS.PHASECHK.TRANS64 P1, [R5+URZ+0x98], R4 ;  /* 0x00009804050095a7 */ /* 0x000ea4000802007f */
[----:B--2---:R-:W-:Y:S05]  /*9fe0*/  @!P1 BRA `(.L_x_199) ;  /* 0xfffffffc00ec9947 */ /* 0x004fea000383ffff */
[----:B------:R-:W-:Y:S05]  /*9ff0*/  BRA `(.L_x_239) ;  /* 0xffffffe0004c7947 */ /* 0x000fea000383ffff */
.L_x_209:
[----:B-1----:R1:W3:Y:S02]  /*a000*/  SYNCS.PHASECHK.TRANS64.TRYWAIT P0, [R3+URZ+0x98], R0 ;  /* 0x00009800030075a7 */ /* 0x0022e4000800017f */
[----:B---3--:R-:W-:Y:S05]  /*a010*/  @!P0 NANOSLEEP.SYNCS 0x989680 ;  /* 0x009896800000895d */ /* 0x008fea0003900000 */
[----:B------:R-:W3:Y:S02]  /*a020*/  @!P0 SYNCS.PHASECHK.TRANS64 P0, [R3+URZ+0x98], R0 ;  /* 0x00009800030085a7 */ /* 0x000ee4000800007f */
[----:B---3--:R-:W-:Y:S05]  /*a030*/  @!P0 BRA `(.L_x_209) ;  /* 0xfffffffc00f08947 */ /* 0x008fea000383ffff */
[----:B------:R-:W-:Y:S05]  /*a040*/  BRA `(.L_x_240) ;  /* 0xffffffe800647947 */ /* 0x000fea000383ffff */
.L_x_211:
[----:B-1----:R1:W2:Y:S02]  /*a050*/  SYNCS.PHASECHK.TRANS64.TRYWAIT P0, [R5+URZ+0x98], R0 ;  /* 0x00009800050075a7 */ /* 0x0022a4000800017f */
[----:B--2---:R-:W-:Y:S05]  /*a060*/  @!P0 NANOSLEEP.SYNCS 0x989680 ;  /* 0x009896800000895d */ /* 0x004fea0003900000 */
[----:B------:R-:W2:Y:S02]  /*a070*/  @!P0 SYNCS.PHASECHK.TRANS64 P0, [R5+URZ+0x98], R0 ;  /* 0x00009800050085a7 */ /* 0x000ea4000800007f */
[----:B--2---:R-:W-:Y:S05]  /*a080*/  @!P0 BRA `(.L_x_211) ;  /* 0xfffffffc00f08947 */ /* 0x004fea000383ffff */
[----:B------:R-:W-:Y:S05]  /*a090*/  BRA `(.L_x_241) ;  /* 0xffffffe800847947 */ /* 0x000fea000383ffff */
.L_x_215:
[----:B------:R-:W-:Y:S01]  /*a0a0*/  BSSY B1, `(.L_x_242) ;  /* 0x0000006000017945 */ /* 0x000fe20003800000 */
[----:B------:R-:W-:-:S07]  /*a0b0*/  IMAD.MOV.U32 R15, RZ, RZ, -0x1 ;  /* 0xffffffffff0f7424 */ /* 0x000fce00078e00ff */
[----:B------:R-:W-:Y:S05]  /*a0c0*/  WARPSYNC.COLLECTIVE R15, `(.L_x_243) ;  /* 0x000000000f0c7348 */ /* 0x000fea0003c00000 */
[----:B------:R-:W-:Y:S02]  /*a0d0*/  ELECT P6, UR62, PT ;  /* 0x00000000003e782f */ /* 0x000fe400038c0000 */
[----:B------:R-:W-:Y:S01]  /*a0e0*/  MOV R14, UR62 ;  /* 0x0000003e000e7c02 */ /* 0x000fe20008000f00 */
[----:B------:R-:W-:Y:S10]  /*a0f0*/  ENDCOLLECTIVE ;  /* 0x000000000000791b */ /* 0x000ff40003800000 */
.L_x_243:
[----:B------:R-:W-:Y:S05]  /*a100*/  BSYNC B1 ;  /* 0x0000000000017941 */ /* 0x000fea0003800000 */
.L_x_242:
[----:B------:R-:W-:Y:S05]  /*a110*/  BRA `(.L_x_244) ;  /* 0xffffffec001c7947 */ /* 0x000fea000383ffff */
.L_x_218:
[----:B--2---:R2:W3:Y:S02]  /*a120*/  SYNCS.PHASECHK.TRANS64.TRYWAIT P0, [R14+URZ+0x40], R7 ;  /* 0x000040070e0075a7 */ /* 0x0044e4000800017f */
[----:B---3--:R-:W-:Y:S05]  /*a130*/  @!P0 NANOSLEEP.SYNCS 0x989680 ;  /* 0x009896800000895d */ /* 0x008fea0003900000 */
[----:B------:R-:W3:Y:S02]  /*a140*/  @!P0 SYNCS.PHASECHK.TRANS64 P0, [R14+URZ+0x40], R7 ;  /* 0x000040070e0085a7 */ /* 0x000ee4000800007f */
[----:B---3--:R-:W-:Y:S05]  /*a150*/  @!P0 BRA `(.L_x_218) ;  /* 0xfffffffc00f08947 */ /* 0x008fea000383ffff */
[----:B------:R-:W-:Y:S05]  /*a160*/  BRA `(.L_x_245) ;  /* 0xffffffec00547947 */ /* 0x000fea000383ffff */
.L_x_226:
[----:B------:R-:W-:Y:S01]  /*a170*/  BSSY B0, `(.L_x_246) ;  /* 0x0000006000007945 */ /* 0x000fe20003800000 */
[----:B------:R-:W-:-:S07]  /*a180*/  MOV R15, 0xffffffff ;  /* 0xffffffff000f7802 */ /* 0x000fce0000000f00 */
[----:B-1----:R-:W-:Y:S05]  /*a190*/  WARPSYNC.COLLECTIVE R15, `(.L_x_247) ;  /* 0x000000000f0c7348 */ /* 0x002fea0003c00000 */
[----:B------:R-:W-:Y:S02]  /*a1a0*/  ELECT P6, UR62, PT ;  /* 0x00000000003e782f */ /* 0x000fe400038c0000 */
[----:B------:R-:W-:Y:S01]  /*a1b0*/  MOV R14, UR62 ;  /* 0x0000003e000e7c02 */ /* 0x000fe20008000f00 */
[----:B-1----:R-:W-:Y:S10]  /*a1c0*/  ENDCOLLECTIVE ;  /* 0x000000000000791b */ /* 0x002ff40003800000 */
.L_x_247:
[----:B------:R-:W-:Y:S05]  /*a1d0*/  BSYNC B0 ;  /* 0x0000000000007941 */ /* 0x000fea0003800000 */
.L_x_246:
[----:B------:R-:W-:Y:S05]  /*a1e0*/  BRA `(.L_x_248) ;  /* 0xfffffff400a87947 */ /* 0x000fea000383ffff */
.L_x_228:
[----:B--2---:R2:W3:Y:S02]  /*a1f0*/  SYNCS.PHASECHK.TRANS64.TRYWAIT P0, [R5+URZ], R2 ;  /* 0x00000002050075a7 */ /* 0x0044e4000800017f */
[----:B---3--:R-:W-:Y:S05]  /*a200*/  @!P0 NANOSLEEP.SYNCS 0x989680 ;  /* 0x009896800000895d */ /* 0x008fea0003900000 */
[----:B------:R-:W3:Y:S02]  /*a210*/  @!P0 SYNCS.PHASECHK.TRANS64 P0, [R5+URZ], R2 ;  /* 0x00000002050085a7 */ /* 0x000ee4000800007f */
[----:B---3--:R-:W-:Y:S05]  /*a220*/  @!P0 BRA `(.L_x_228) ;  /* 0xfffffffc00f08947 */ /* 0x008fea000383ffff */
[----:B------:R-:W-:Y:S05]  /*a230*/  BRA `(.L_x_249) ;  /* 0xfffffff400e47947 */ /* 0x000fea000383ffff */
.L_x_229:
[----:B--2---:R2:W3:Y:S02]  /*a240*/  SYNCS.PHASECHK.TRANS64.TRYWAIT P0, [R7+URZ], R4 ;  /* 0x00000004070075a7 */ /* 0x0044e4000800017f */
[----:B---3--:R-:W-:Y:S05]  /*a250*/  @!P0 NANOSLEEP.SYNCS 0x989680 ;  /* 0x009896800000895d */ /* 0x008fea0003900000 */
[----:B------:R-:W3:Y:S02]  /*a260*/  @!P0 SYNCS.PHASECHK.TRANS64 P0, [R7+URZ], R4 ;  /* 0x00000004070085a7 */ /* 0x000ee4000800007f */
[----:B---3--:R-:W-:Y:S05]  /*a270*/  @!P0 BRA `(.L_x_229) ;  /* 0xfffffffc00f08947 */ /* 0x008fea000383ffff */
[----:B------:R-:W-:Y:S05]  /*a280*/  BRA `(.L_x_250) ;  /* 0xfffffff400f47947 */ /* 0x000fea000383ffff */
.L_x_230:
[----:B--2---:R2:W3:Y:S02]  /*a290*/  SYNCS.PHASECHK.TRANS64.TRYWAIT P0, [R6+URZ], R5 ;  /* 0x00000005060075a7 */ /* 0x0044e4000800017f */
[----:B---3--:R-:W-:Y:S05]  /*a2a0*/  @!P0 NANOSLEEP.SYNCS 0x989680 ;  /* 0x009896800000895d */ /* 0x008fea0003900000 */
[----:B------:R-:W3:Y:S02]  /*a2b0*/  @!P0 SYNCS.PHASECHK.TRANS64 P0, [R6+URZ], R5 ;  /* 0x00000005060085a7 */ /* 0x000ee4000800007f */
[----:B---3--:R-:W-:Y:S05]  /*a2c0*/  @!P0 BRA `(.L_x_230) ;  /* 0xfffffffc00f08947 */ /* 0x008fea000383ffff */
[----:B------:R-:W-:Y:S05]  /*a2d0*/  BRA `(.L_x_251) ;  /* 0xfffffff800047947 */ /* 0x000fea000383ffff */
.L_x_231:
[----:B--2---:R2:W3:Y:S02]  /*a2e0*/  SYNCS.PHASECHK.TRANS64.TRYWAIT P0, [R9+URZ], R4 ;  /* 0x00000004090075a7 */ /* 0x0044e4000800017f */
[----:B---3--:R-:W-:Y:S05]  /*a2f0*/  @!P0 NANOSLEEP.SYNCS 0x989680 ;  /* 0x009896800000895d */ /* 0x008fea0003900000 */
[----:B------:R-:W3:Y:S02]  /*a300*/  @!P0 SYNCS.PHASECHK.TRANS64 P0, [R9+URZ], R4 ;  /* 0x00000004090085a7 */ /* 0x000ee4000800007f */
[----:B---3--:R-:W-:Y:S05]  /*a310*/  @!P0 BRA `(.L_x_231) ;  /* 0xfffffffc00f08947 */ /* 0x008fea000383ffff */
[----:B------:R-:W-:Y:S05]  /*a320*/  BRA `(.L_x_252) ;  /* 0xfffffff800147947 */ /* 0x000fea000383ffff */
.L_x_232:
[----:B--2---:R2:W3:Y:S02]  /*a330*/  SYNCS.PHASECHK.TRANS64.TRYWAIT P0, [R6+URZ], R5 ;  /* 0x00000005060075a7 */ /* 0x0044e4000800017f */
[----:B---3--:R-:W-:Y:S05]  /*a340*/  @!P0 NANOSLEEP.SYNCS 0x989680 ;  /* 0x009896800000895d */ /* 0x008fea0003900000 */
[----:B------:R-:W3:Y:S02]  /*a350*/  @!P0 SYNCS.PHASECHK.TRANS64 P0, [R6+URZ], R5 ;  /* 0x00000005060085a7 */ /* 0x000ee4000800007f */
[----:B---3--:R-:W-:Y:S05]  /*a360*/  @!P0 BRA `(.L_x_232) ;  /* 0xfffffffc00f08947 */ /* 0x008fea000383ffff */
[----:B------:R-:W-:Y:S05]  /*a370*/  BRA `(.L_x_253) ;  /* 0xfffffff800247947 */ /* 0x000fea000383ffff */
.L_x_233:
[----:B--2---:R2:W3:Y:S02]  /*a380*/  SYNCS.PHASECHK.TRANS64.TRYWAIT P0, [R9+URZ], R4 ;  /* 0x00000004090075a7 */ /* 0x0044e4000800017f */
[----:B---3--:R-:W-:Y:S05]  /*a390*/  @!P0 NANOSLEEP.SYNCS 0x989680 ;  /* 0x009896800000895d */ /* 0x008fea0003900000 */
[----:B------:R-:W3:Y:S02]  /*a3a0*/  @!P0 SYNCS.PHASECHK.TRANS64 P0, [R9+URZ], R4 ;  /* 0x00000004090085a7 */ /* 0x000ee4000800007f */
[----:B---3--:R-:W-:Y:S05]  /*a3b0*/  @!P0 BRA `(.L_x_233) ;  /* 0xfffffffc00f08947 */ /* 0x008fea000383ffff */
[----:B------:R-:W-:Y:S05]  /*a3c0*/  BRA `(.L_x_254) ;  /* 0xfffffff800347947 */ /* 0x000fea000383ffff */
.L_x_234:
[----:B--2---:R2:W3:Y:S02]  /*a3d0*/  SYNCS.PHASECHK.TRANS64.TRYWAIT P0, [R6+URZ], R5 ;  /* 0x00000005060075a7 */ /* 0x0044e4000800017f */
[----:B---3--:R-:W-:Y:S05]  /*a3e0*/  @!P0 NANOSLEEP.SYNCS 0x989680 ;  /* 0x009896800000895d */ /* 0x008fea0003900000 */
[----:B------:R-:W3:Y:S02]  /*a3f0*/  @!P0 SYNCS.PHASECHK.TRANS64 P0, [R6+URZ], R5 ;  /* 0x00000005060085a7 */ /* 0x000ee4000800007f */
[----:B---3--:R-:W-:Y:S05]  /*a400*/  @!P0 BRA `(.L_x_234) ;  /* 0xfffffffc00f08947 */ /* 0x008fea000383ffff */
[----:B------:R-:W-:Y:S05]  /*a410*/  BRA `(.L_x_255) ;  /* 0xfffffff8003c7947 */ /* 0x000fea000383ffff */
        .weak           $__internal_0_$__cuda_sm20_rcp_rn_f32_slowpath
        .type           $__internal_0_$__cuda_sm20_rcp_rn_f32_slowpath,@function
        .size           $__internal_0_$__cuda_sm20_rcp_rn_f32_slowpath,(.L_x_261 - $__internal_0_$__cuda_sm20_rcp_rn_f32_slowpath)
$__internal_0_$__cuda_sm20_rcp_rn_f32_slowpath:
[----:B------:R-:W-:Y:S01]  /*a420*/  IMAD.SHL.U32 R0, R3, 0x2, RZ ;  /* 0x0000000203007824 */ /* 0x000fe200078e00ff */
[----:B------:R-:W-:Y:S04]  /*a430*/  BSSY B0, `(.L_x_256) ;  /* 0x0000030000007945 */ /* 0x000fe80003800000 */
[----:B------:R-:W-:-:S04]  /*a440*/  SHF.R.U32.HI R83, RZ, 0x18, R0 ;  /* 0x00000018ff537819 */ /* 0x000fc80000011600 */
[----:B------:R-:W-:-:S13]  /*a450*/  ISETP.NE.U32.AND P2, PT, R83, RZ, PT ;  /* 0x000000ff5300720c */ /* 0x000fda0003f45070 */
[----:B------:R-:W-:Y:S05]  /*a460*/  @P2 BRA `(.L_x_257) ;  /* 0x0000000000282947 */ /* 0x000fea0003800000 */
[----:B------:R-:W-:-:S04]  /*a470*/  SHF.L.U32 R0, R3, 0x1, RZ ;  /* 0x0000000103007819 */ /* 0x000fc800000006ff */
[----:B------:R-:W-:-:S13]  /*a480*/  ISETP.NE.AND P2, PT, R0, RZ, PT ;  /* 0x000000ff0000720c */ /* 0x000fda0003f45270 */
[----:B------:R-:W-:Y:S01]  /*a490*/  @P2 FFMA R37, R3, 1.84467440737095516160e+19, RZ ;  /* 0x5f80000003252823 */ /* 0x000fe200000000ff */
[----:B------:R-:W-:Y:S08]  /*a4a0*/  @!P2 MUFU.RCP R36, R3 ;  /* 0x000000030024a308 */ /* 0x000ff00000001000 */
[----:B------:R-:W1:Y:S02]  /*a4b0*/  @P2 MUFU.RCP R0, R37 ;  /* 0x0000002500002308 */ /* 0x000e640000001000 */
[----:B-1----:R-:W-:-:S04]  /*a4c0*/  @P2 FFMA R73, R37, R0, -1 ;  /* 0xbf80000025492423 */ /* 0x002fc80000000000 */
[----:B------:R-:W-:-:S04]  /*a4d0*/  @P2 FADD.FTZ R73, -R73, -RZ ;  /* 0x800000ff49492221 */ /* 0x000fc80000010100 */
[----:B------:R-:W-:-:S04]  /*a4e0*/  @P2 FFMA R0, R0, R73, R0 ;  /* 0x0000004900002223 */ /* 0x000fc80000000000 */
[----:B------:R-:W-:Y:S01]  /*a4f0*/  @P2 FFMA R36, R0, 1.84467440737095516160e+19, RZ ;  /* 0x5f80000000242823 */ /* 0x000fe200000000ff */
[----:B------:R-:W-:Y:S06]  /*a500*/  BRA `(.L_x_258) ;  /* 0x0000000000887947 */ /* 0x000fec0003800000 */
.L_x_257:
[----:B------:R-:W-:-:S05]  /*a510*/  VIADD R84, R83, 0xffffff03 ;  /* 0xffffff0353547836 */ /* 0x000fca0000000000 */
[----:B------:R-:W-:-:S13]  /*a520*/  ISETP.GT.U32.AND P2, PT, R84, 0x1, PT ;  /* 0x000000015400780c */ /* 0x000fda0003f44070 */
[----:B------:R-:W-:Y:S05]  /*a530*/  @P2 BRA `(.L_x_259) ;  /* 0x0000000000782947 */ /* 0x000fea0003800000 */
[----:B------:R-:W-:Y:S02]  /*a540*/  LOP3.LUT R0, R3, 0x7fffff, RZ, 0xc0, !PT ;  /* 0x007fffff03007812 */ /* 0x000fe400078ec0ff */
[----:B------:R-:W-:Y:S02]  /*a550*/  MOV R75, 0x3 ;  /* 0x00000003004b7802 */ /* 0x000fe40000000f00 */
[----:B------:R-:W-:Y:S02]  /*a560*/  LOP3.LUT R0, R0, 0x3f800000, RZ, 0xfc, !PT ;  /* 0x3f80000000007812 */ /* 0x000fe400078efcff */
[----:B------:R-:W-:Y:S02]  /*a570*/  SHF.L.U32 R75, R75, R84, RZ ;  /* 0x000000544b4b7219 */ /* 0x000fe400000006ff */
[----:B------:R-:W1:Y:S02]  /*a580*/  MUFU.RCP R37, R0 ;  /* 0x0000000000257308 */ /* 0x000e640000001000 */
[----:B-1----:R-:W-:-:S04]  /*a590*/  FFMA R36, R0, R37, -1 ;  /* 0xbf80000000247423 */ /* 0x002fc80000000025 */
[----:B------:R-:W-:-:S04]  /*a5a0*/  FADD.FTZ R36, -R36, -RZ ;  /* 0x800000ff24247221 */ /* 0x000fc80000010100 */
[CCC-:B------:R-:W-:Y:S01]  /*a5b0*/  FFMA.RM R73, R37.reuse, R36.reuse, R37.reuse ;  /* 0x0000002425497223 */ /* 0x1c0fe20000004025 */
[----:B------:R-:W-:-:S04]  /*a5c0*/  FFMA.RP R78, R37, R36, R37 ;  /* 0x00000024254e7223 */ /* 0x000fc80000008025 */
[C---:B------:R-:W-:Y:S02]  /*a5d0*/  LOP3.LUT R36, R73.reuse, 0x7fffff, RZ, 0xc0, !PT ;  /* 0x007fffff49247812 */ /* 0x040fe400078ec0ff */
[----:B------:R-:W-:Y:S02]  /*a5e0*/  FSETP.NEU.FTZ.AND P2, PT, R73, R78, PT ;  /* 0x0000004e4900720b */ /* 0x000fe40003f5d000 */
[----:B------:R-:W-:Y:S02]  /*a5f0*/  LOP3.LUT R36, R36, 0x800000, RZ, 0xfc, !PT ;  /* 0x0080000024247812 */ /* 0x000fe400078efcff */
[----:B------:R-:W-:Y:S02]  /*a600*/  SEL R37, RZ, 0xffffffff, !P2 ;  /* 0xffffffffff257807 */ /* 0x000fe40005000000 */
[----:B------:R-:W-:-:S03]  /*a610*/  LOP3.LUT R75, R75, R36, RZ, 0xc0, !PT ;  /* 0x000000244b4b7212 */ /* 0x000fc600078ec0ff */
[----:B------:R-:W-:Y:S01]  /*a620*/  IMAD.MOV R37, RZ, RZ, -R37 ;  /* 0x000000ffff257224 */ /* 0x000fe200078e0a25 */
[----:B------:R-:W-:-:S04]  /*a630*/  SHF.R.U32.HI R75, RZ, R84, R75 ;  /* 0x00000054ff4b7219 */ /* 0x000fc8000001164b */
[--C-:B------:R-:W-:Y:S01]  /*a640*/  LOP3.LUT P3, RZ, R37, R84, R36.reuse, 0xf8, !PT ;  /* 0x0000005425ff7212 */ /* 0x100fe2000786f824 */
[----:B------:R-:W-:Y:S01]  /*a650*/  VIADD R37, R83, 0xffffff04 ;  /* 0xffffff0453257836 */ /* 0x000fe20000000000 */
[C---:B------:R-:W-:Y:S02]  /*a660*/  LOP3.LUT P2, RZ, R75.reuse, 0x1, RZ, 0xc0, !PT ;  /* 0x000000014bff7812 */ /* 0x040fe4000784c0ff */
[----:B------:R-:W-:Y:S02]  /*a670*/  LOP3.LUT P4, RZ, R75, 0x2, RZ, 0xc0, !PT ;  /* 0x000000024bff7812 */ /* 0x000fe4000788c0ff */
[----:B------:R-:W-:Y:S02]  /*a680*/  SHF.R.U32.HI R36, RZ, R37, R36 ;  /* 0x00000025ff247219 */ /* 0x000fe40000011624 */
[----:B------:R-:W-:Y:S02]  /*a690*/  PLOP3.LUT P2, PT, P2, P3, P4, 0xe0, 0x0 ;  /* 0x000000000000781c */ /* 0x000fe40001747c40 */
[----:B------:R-:W-:-:S02]  /*a6a0*/  LOP3.LUT P3, RZ, R3, 0x7fffff, RZ, 0xc0, !PT ;  /* 0x007fffff03ff7812 */ /* 0x000fc4000786c0ff */
[----:B------:R-:W-:-:S04]  /*a6b0*/  SEL R0, RZ, 0x1, !P2 ;  /* 0x00000001ff007807 */ /* 0x000fc80005000000 */
[----:B------:R-:W-:-:S04]  /*a6c0*/  IADD3 R0, -R0, RZ, RZ ;  /* 0x000000ff00007210 */ /* 0x000fc80007ffe1ff */
[----:B------:R-:W-:-:S13]  /*a6d0*/  ISETP.GE.AND P2, PT, R0, RZ, PT ;  /* 0x000000ff0000720c */ /* 0x000fda0003f46270 */
[----:B------:R-:W-:-:S05]  /*a6e0*/  @!P2 IADD3 R36, R36, 0x1, RZ ;  /* 0x000000012424a810 */ /* 0x000fca0007ffe0ff */
[----:B------:R-:W-:-:S05]  /*a6f0*/  @!P3 IMAD.SHL.U32 R36, R36, 0x2, RZ ;  /* 0x000000022424b824 */ /* 0x000fca00078e00ff */
[----:B------:R-:W-:Y:S01]  /*a700*/  LOP3.LUT R36, R36, 0x80000000, R3, 0xf8, !PT ;  /* 0x8000000024247812 */ /* 0x000fe200078ef803 */
[----:B------:R-:W-:Y:S06]  /*a710*/  BRA `(.L_x_258) ;  /* 0x0000000000047947 */ /* 0x000fec0003800000 */
.L_x_259:
[----:B------:R1:W2:Y:S02]  /*a720*/  MUFU.RCP R36, R3 ;  /* 0x0000000300247308 */ /* 0x0002a40000001000 */
.L_x_258:
[----:B------:R-:W-:Y:S05]  /*a730*/  BSYNC B0 ;  /* 0x0000000000007941 */ /* 0x000fea0003800000 */
.L_x_256:
[----:B-12---:R-:W-:Y:S01]  /*a740*/  MOV R3, R36 ;  /* 0x0000002400037202 */ /* 0x006fe20000000f00 */
[----:B------:R-:W-:Y:S01]  /*a750*/  IMAD.MOV.U32 R36, RZ, RZ, R77 ;  /* 0x000000ffff247224 */ /* 0x000fe200078e004d */
[----:B------:R-:W-:-:S04]  /*a760*/  MOV R37, 0x0 ;  /* 0x0000000000257802 */ /* 0x000fc80000000f00 */
[----:B------:R-:W-:Y:S05]  /*a770*/  RET.REL.NODEC R36 `(_ZN7cutlass13device_kernelINS_4gemm6kernel13GemmUniversalIN4cute5tupleIJiiiiEEENS1_10collective13CollectiveMmaINS1_34MainloopSm90TmaGmmaWarpSpecializedILi8ENS5_IJNS4_1CILi2EEENSA_ILi1EEESC_EEENS1_35KernelTmaWarpSpecializedCooperativeEEENS5_IJNSA_ILi128EEENSA_ILi64EEESH_EEENS_6half_tENS5_IJlSC_lEEESJ_SK_NS4_8TiledMMAINS4_8MMA_AtomIJNS4_4SM904GMMA25MMA_64x64x16_F32F16F16_SSILNSO_5MajorE0ELSQ_0ELNSO_7ScaleInE1ELSR_1EEEEEENS4_6LayoutISD_NS5_IJSC_NSA_ILi0EEESV_EEEEENS5_IJNS4_10UnderscoreESY_SY_EEEEENS4_13SM90_TMA_LOADENS4_14ComposedLayoutINS4_7SwizzleILi3ELi4ELi3EEENS4_18smem_ptr_flag_bitsILi16EEENSU_INS5_IJNSA_ILi8EEESH_EEENS5_IJSH_SC_EEEEEEEvNS4_8identityENS4_23SM90_TMA_LOAD_MULTICASTES1B_vS1C_EENS_8epilogue10collective18CollectiveEpilogueINS1F_22Sm90TmaWarpSpecializedILi3ELi2ELi16ELb1ELb0EEEJSI_NS5_IJSG_NSA_ILi32EEEEEESJ_SK_SJ_SK_NS1F_6fusion15FusionCallbacksIS1J_NS1M_13LinCombEltActINS1F_6thread4SiLuESJ_fSJ_fLNS_15FloatRoundStyleE2EEESI_S1L_JEEES11_NS12_INS13_ILi2ELi4ELi3EEES16_NSU_INS5_IJS17_S1K_EEENS5_IJS1K_SC_EEEEEEENS4_17SM75_U32x4_LDSM_NENS4_14SM90_TMA_STOREES1Y_NS4_17SM90_U32x4_STSM_NENS4_9Copy_AtomIJS21_SJ_EEEvEEEvvEEEEvNT_6ParamsE) ;  /* 0xffffff5824207950 */ /* 0x000fea0003c3ffff */
.L_x_260:
[----:B------:R-:W-:-:S00]  /*a780*/  BRA `(.L_x_260) ;  /* 0xfffffffc00fc7947 */ /* 0x000fc0000383ffff */
[----:B------:R-:W-:-:S00]  /*a790*/  NOP ;  /* 0x0000000000007918 */ /* 0x000fc00000000000 */
        /* <DEDUP_REMOVED lines=14> */
.L_x_261:


//--------------------- .nv.global.init           --------------------------
	.section	.nv.global.init,"aw",@progbits
.nv.global.init:
	.type		$str$22,@object
	.size		$str$22,($str$26 - $str$22)
$str$22:
        /*0000*/ 	.byte	0x6b, 0x5f, 0x74, 0x69, 0x6c, 0x65, 0x5f, 0x63, 0x6f, 0x75, 0x6e, 0x74, 0x20, 0x3e, 0x3d, 0x20
        /*0010*/ 	.byte	0x31, 0x00
	.type		$str$26,@object
	.size		$str$26,($str$27 - $str$26)
$str$26:
        /*0012*/ 	.byte	0x28, 0x61, 0x64, 0x64, 0x72, 0x65, 0x73, 0x73, 0x20, 0x26, 0x20, 0x6d, 0x61, 0x73, 0x6b, 0x29
        /*0022*/ 	.byte	0x20, 0x3d, 0x3d, 0x20, 0x30, 0x00
	.type		$str$27,@object
	.size		$str$27,($str$23 - $str$27)
$str$27:
        /*0028*/ 	.byte	0x2f, 0x74, 0x6d, 0x70, 0x2f, 0x63, 0x75, 0x74, 0x6c, 0x61, 0x73, 0x73, 0x5f, 0x73, 0x77, 0x65
        /*0038*/ 	.byte	0x65, 0x70, 0x5f, 0x73, 0x72, 0x63, 0x2f, 0x69, 0x6e, 0x63, 0x6c, 0x75, 0x64, 0x65, 0x2f, 0x63
        /*0048*/ 	.byte	0x75, 0x74, 0x65, 0x2f, 0x70, 0x6f, 0x69, 0x6e, 0x74, 0x65, 0x72, 0x5f, 0x66, 0x6c, 0x61, 0x67
        /*0058*/ 	.byte	0x67, 0x65, 0x64, 0x2e, 0x68, 0x70, 0x70, 0x00
	.type		$str$23,@object
	.size		$str$23,(__unnamed_2 - $str$23)
$str$23:
        /*0060*/ 	.byte	0x2f, 0x74, 0x6d, 0x70, 0x2f, 0x63, 0x75, 0x74, 0x6c, 0x61, 0x73, 0x73, 0x5f, 0x73, 0x77, 0x65
        /*0070*/ 	.byte	0x65, 0x70, 0x5f, 0x73, 0x72, 0x63, 0x2f, 0x69, 0x6e, 0x63, 0x6c, 0x75, 0x64, 0x65, 0x2f, 0x63
        /*0080*/ 	.byte	0x75, 0x74, 0x6c, 0x61, 0x73, 0x73, 0x2f, 0x67, 0x65, 0x6d, 0x6d, 0x2f, 0x63, 0x6f, 0x6c, 0x6c
        /*0090*/ 	.byte	0x65, 0x63, 0x74, 0x69, 0x76, 0x65, 0x2f, 0x73, 0x6d, 0x39, 0x30, 0x5f, 0x6d, 0x6d, 0x61, 0x5f
        /*00a0*/ 	.byte	0x74, 0x6d, 0x61, 0x5f, 0x67, 0x6d, 0x6d, 0x61, 0x5f, 0x73, 0x73, 0x5f, 0x77, 0x61, 0x72, 0x70
        /*00b0*/ 	.byte	0x73, 0x70, 0x65, 0x63, 0x69, 0x61, 0x6c, 0x69, 0x7a, 0x65, 0x64, 0x2e, 0x68, 0x70, 0x70, 0x00
	.type		__unnamed_2,@object
	.size		__unnamed_2,(__unnamed_1 - __unnamed_2)
__unnamed_2:
        /*00c0*/ 	.byte	0x61, 0x75, 0x74, 0x6f, 0x20, 0x63, 0x75, 0x74, 0x65, 0x3a, 0x3a, 0x61, 0x73, 0x5f, 0x70, 0x6f
        /* <DEDUP_REMOVED lines=27> */
        /*0280*/ 	.byte	0x36, 0x3e, 0x3e, 0x3e, 0x3e, 0x3e, 0x5d, 0x00
	.type		__unnamed_1,@object
	.size		__unnamed_1,(.L_0 - __unnamed_1)
__unnamed_1:
        /* <DEDUP_REMOVED lines=181> */
        /*0dd8*/ 	.byte	0x5d, 0x00
.L_0:


//--------------------- .nv.shared._ZN7cutlass13device_kernelINS_4gemm6kernel13GemmUniversalIN4cute5tupleIJiiiiEEENS1_10collective13CollectiveMmaINS1_34MainloopSm90TmaGmmaWarpSpecializedILi8ENS5_IJNS4_1CILi2EEENSA_ILi1EEESC_EEENS1_35KernelTmaWarpSpecializedCooperativeEEENS5_IJNSA_ILi128EEENSA_ILi64EEESH_EEENS_6half_tENS5_IJlSC_lEEESJ_SK_NS4_8TiledMMAINS4_8MMA_AtomIJNS4_4SM904GMMA25MMA_64x64x16_F32F16F16_SSILNSO_5MajorE0ELSQ_0ELNSO_7ScaleInE1ELSR_1EEEEEENS4_6LayoutISD_NS5_IJSC_NSA_ILi0EEESV_EEEEENS5_IJNS4_10UnderscoreESY_SY_EEEEENS4_13SM90_TMA_LOADENS4_14ComposedLayoutINS4_7SwizzleILi3ELi4ELi3EEENS4_18smem_ptr_flag_bitsILi16EEENSU_INS5_IJNSA_ILi8EEESH_EEENS5_IJSH_SC_EEEEEEEvNS4_8identityENS4_23SM90_TMA_LOAD_MULTICASTES1B_vS1C_EENS_8epilogue10collective18CollectiveEpilogueINS1F_22Sm90TmaWarpSpecializedILi3ELi2ELi16ELb1ELb0EEEJSI_NS5_IJSG_NSA_ILi32EEEEEESJ_SK_SJ_SK_NS1F_6fusion15FusionCallbacksIS1J_NS1M_13LinCombEltActINS1F_6thread4SiLuESJ_fSJ_fLNS_15FloatRoundStyleE2EEESI_S1L_JEEES11_NS12_INS13_ILi2ELi4ELi3EEES16_NSU_INS5_IJS17_S1K_EEENS5_IJS1K_SC_EEEEEEENS4_17SM75_U32x4_LDSM_NENS4_14SM90_TMA_STOREES1Y_NS4_17SM90_U32x4_STSM_NENS4_9Copy_AtomIJS21_SJ_EEEvEEEvvEEEEvNT_6ParamsE --------------------------
	.section	.nv.shared._ZN7cutlass13device_kernelINS_4gemm6kernel13GemmUniversalIN4cute5tupleIJiiiiEEENS1_10collective13CollectiveMmaINS1_34MainloopSm90TmaGmmaWarpSpecializedILi8ENS5_IJNS4_1CILi2EEENSA_ILi1EEESC_EEENS1_35KernelTmaWarpSpecializedCooperativeEEENS5_IJNSA_ILi128EEENSA_ILi64EEESH_EEENS_6half_tENS5_IJlSC_lEEESJ_SK_NS4_8TiledMMAINS4_8MMA_AtomIJNS4_4SM904GMMA25MMA_64x64x16_F32F16F16_SSILNSO_5MajorE0ELSQ_0ELNSO_7ScaleInE1ELSR_1EEEEEENS4_6LayoutISD_NS5_IJSC_NSA_ILi0EEESV_EEEEENS5_IJNS4_10UnderscoreESY_SY_EEEEENS4_13SM90_TMA_LOADENS4_14ComposedLayoutINS4_7SwizzleILi3ELi4ELi3EEENS4_18smem_ptr_flag_bitsILi16EEENSU_INS5_IJNSA_ILi8EEESH_EEENS5_IJSH_SC_EEEEEEEvNS4_8identityENS4_23SM90_TMA_LOAD_MULTICASTES1B_vS1C_EENS_8epilogue10collective18CollectiveEpilogueINS1F_22Sm90TmaWarpSpecializedILi3ELi2ELi16ELb1ELb0EEEJSI_NS5_IJSG_NSA_ILi32EEEEEESJ_SK_SJ_SK_NS1F_6fusion15FusionCallbacksIS1J_NS1M_13LinCombEltActINS1F_6thread4SiLuESJ_fSJ_fLNS_15FloatRoundStyleE2EEESI_S1L_JEEES11_NS12_INS13_ILi2ELi4ELi3EEES16_NSU_INS5_IJS17_S1K_EEENS5_IJS1K_SC_EEEEEEENS4_17SM75_U32x4_LDSM_NENS4_14SM90_TMA_STOREES1Y_NS4_17SM90_U32x4_STSM_NENS4_9Copy_AtomIJS21_SJ_EEEvEEEvvEEEEvNT_6ParamsE,"aw",@nobits
	.sectionflags	@""
	.align	16
	.zero		1024


//--------------------- .nv.shared.reserved.0     --------------------------
	.section	.nv.shared.reserved.0,"aw",@nobits
	.weak		__nv_reservedSMEM_offset_0_alias
	.size		__nv_reservedSMEM_offset_0_alias, 0, 0
	.other		__nv_reservedSMEM_offset_0_alias,@"STO_CUDA_RESERVED_SHARED STV_DEFAULT"
__nv_reservedSMEM_offset_0_alias:
	.zero		0


//--------------------- .nv.global                --------------------------
	.section	.nv.global,"aw",@nobits
.nv.global:
	.type		_ZN39_INTERNAL_082bd08a_4_k_cu_6b96e4eb_26204cute1_E,@object
	.size		_ZN39_INTERNAL_082bd08a_4_k_cu_6b96e4eb_26204cute1_E,(_ZN39_INTERNAL_082bd08a_4_k_cu_6b96e4eb_26204cuda3std3__45__cpo6cbeginE - _ZN39_INTERNAL_082bd08a_4_k_cu_6b96e4eb_26204cute1_E)
_ZN39_INTERNAL_082bd08a_4_k_cu_6b96e4eb_26204cute1_E:
	.zero		1
	.type		_ZN39_INTERNAL_082bd08a_4_k_cu_6b96e4eb_26204cuda3std3__45__cpo6cbeginE,@object
	.size		_ZN39_INTERNAL_082bd08a_4_k_cu_6b96e4eb_26204cuda3std3__45__cpo6cbeginE,(_ZN39_INTERNAL_082bd08a_4_k_cu_6b96e4eb_26204cuda3std3__48in_placeE - _ZN39_INTERNAL_082bd08a_4_k_cu_6b96e4eb_26204cuda3std3__45__cpo6cbeginE)
_ZN39_INTERNAL_082bd08a_4_k_cu_6b96e4eb_26204cuda3std3__45__cpo6cbeginE:
	.zero		1
	.type		_ZN39_INTERNAL_082bd08a_4_k_cu_6b96e4eb_26204cuda3std3__48in_placeE,@object
	.size		_ZN39_INTERNAL_082bd08a_4_k_cu_6b96e4eb_26204cuda3std3__48in_placeE,(_ZN39_INTERNAL_082bd08a_4_k_cu_6b96e4eb_26204cuda3std6ranges3__45__cpo9iter_moveE - _ZN39_INTERNAL_082bd08a_4_k_cu_6b96e4eb_26204cuda3std3__48in_placeE)
_ZN39_INTERNAL_082bd08a_4_k_cu_6b96e4eb_26204cuda3std3__48in_placeE:
	.zero		1
	.type		_ZN39_INTERNAL_082bd08a_4_k_cu_6b96e4eb_26204cuda3std6ranges3__45__cpo9iter_moveE,@object
	.size		_ZN39_INTERNAL_082bd08a_4_k_cu_6b96e4eb_26204cuda3std6ranges3__45__cpo9iter_moveE,(_ZN39_INTERNAL_082bd08a_4_k_cu_6b96e4eb_26204cuda3std3__45__cpo5beginE - _ZN39_INTERNAL_082bd08a_4_k_cu_6b96e4eb_26204cuda3std6ranges3__45__cpo9iter_moveE)
_ZN39_INTERNAL_082bd08a_4_k_cu_6b96e4eb_26204cuda3std6ranges3__45__cpo9iter_moveE:
	.zero		1
	.type		_ZN39_INTERNAL_082bd08a_4_k_cu_6b96e4eb_26204cuda3std3__45__cpo5beginE,@object
	.size		_ZN39_INTERNAL_082bd08a_4_k_cu_6b96e4eb_26204cuda3std3__45__cpo5beginE,(_ZN39_INTERNAL_082bd08a_4_k_cu_6b96e4eb_26204cuda3std3__441_GLOBAL__N__082bd08a_4_k_cu_6b96e4eb_26206ignoreE - _ZN39_INTERNAL_082bd08a_4_k_cu_6b96e4eb_26204cuda3std3__45__cpo5beginE)
_ZN39_INTERNAL_082bd08a_4_k_cu_6b96e4eb_26204cuda3std3__45__cpo5beginE:
	.zero		1
	.type		_ZN39_INTERNAL_082bd08a_4_k_cu_6b96e4eb_26204cuda3std3__441_GLOBAL__N__082bd08a_4_k_cu_6b96e4eb_26206ignoreE,@object
	.size		_ZN39_INTERNAL_082bd08a_4_k_cu_6b96e4eb_26204cuda3std3__441_GLOBAL__N__082bd08a_4_k_cu_6b96e4eb_26206ignoreE,(_ZN39_INTERNAL_082bd08a_4_k_cu_6b96e4eb_26204cute7productE - _ZN39_INTERNAL_082bd08a_4_k_cu_6b96e4eb_26204cuda3std3__441_GLOBAL__N__082bd08a_4_k_cu_6b96e4eb_26206ignoreE)
_ZN39_INTERNAL_082bd08a_4_k_cu_6b96e4eb_26204cuda3std3__441_GLOBAL__N__082bd08a_4_k_cu_6b96e4eb_26206ignoreE:
	.zero		1
	.type		_ZN39_INTERNAL_082bd08a_4_k_cu_6b96e4eb_26204cute7productE,@object
	.size		_ZN39_INTERNAL_082bd08a_4_k_cu_6b96e4eb_26204cute7productE,(_ZN39_INTERNAL_082bd08a_4_k_cu_6b96e4eb_26204cuda3std3__45__cpo3endE - _ZN39_INTERNAL_082bd08a_4_k_cu_6b96e4eb_26204cute7productE)
_ZN39_INTERNAL_082bd08a_4_k_cu_6b96e4eb_26204cute7productE:
	.zero		1
	.type		_ZN39_INTERNAL_082bd08a_4_k_cu_6b96e4eb_26204cuda3std3__45__cpo3endE,@object
	.size		_ZN39_INTERNAL_082bd08a_4_k_cu_6b96e4eb_26204cuda3std3__45__cpo3endE,(_ZN39_INTERNAL_082bd08a_4_k_cu_6b96e4eb_26204cuda3std3__419piecewise_constructE - _ZN39_INTERNAL_082bd08a_4_k_cu_6b96e4eb_26204cuda3std3__45__cpo3endE)
_ZN39_INTERNAL_082bd08a_4_k_cu_6b96e4eb_26204cuda3std3__45__cpo3endE:
	.zero		1
	.type		_ZN39_INTERNAL_082bd08a_4_k_cu_6b96e4eb_26204cuda3std3__419piecewise_constructE,@object
	.size		_ZN39_INTERNAL_082bd08a_4_k_cu_6b96e4eb_26204cuda3std3__419piecewise_constructE,(_ZN39_INTERNAL_082bd08a_4_k_cu_6b96e4eb_26204cuda3std3__45__cpo4cendE - _ZN39_INTERNAL_082bd08a_4_k_cu_6b96e4eb_26204cuda3std3__419piecewise_constructE)
_ZN39_INTERNAL_082bd08a_4_k_cu_6b96e4eb_26204cuda3std3__419piecewise_constructE:
	.zero		1
	.type		_ZN39_INTERNAL_082bd08a_4_k_cu_6b96e4eb_26204cuda3std3__45__cpo4cendE,@object
	.size		_ZN39_INTERNAL_082bd08a_4_k_cu_6b96e4eb_26204cuda3std3__45__cpo4cendE,(_ZN39_INTERNAL_082bd08a_4_k_cu_6b96e4eb_26204cuda3std6ranges3__45__cpo4swapE - _ZN39_INTERNAL_082bd08a_4_k_cu_6b96e4eb_26204cuda3std3__45__cpo4cendE)
_ZN39_INTERNAL_082bd08a_4_k_cu_6b96e4eb_26204cuda3std3__45__cpo4cendE:
	.zero		1
	.type		_ZN39_INTERNAL_082bd08a_4_k_cu_6b96e4eb_26204cuda3std6ranges3__45__cpo4swapE,@object
	.size		_ZN39_INTERNAL_082bd08a_4_k_cu_6b96e4eb_26204cuda3std6ranges3__45__cpo4swapE,(.L_9 - _ZN39_INTERNAL_082bd08a_4_k_cu_6b96e4eb_26204cuda3std6ranges3__45__cpo4swapE)
_ZN39_INTERNAL_082bd08a_4_k_cu_6b96e4eb_26204cuda3std6ranges3__45__cpo4swapE:
	.zero		1
.L_9:


//--------------------- .nv.constant0._ZN7cutlass13device_kernelINS_4gemm6kernel13GemmUniversalIN4cute5tupleIJiiiiEEENS1_10collective13CollectiveMmaINS1_34MainloopSm90TmaGmmaWarpSpecializedILi8ENS5_IJNS4_1CILi2EEENSA_ILi1EEESC_EEENS1_35KernelTmaWarpSpecializedCooperativeEEENS5_IJNSA_ILi128EEENSA_ILi64EEESH_EEENS_6half_tENS5_IJlSC_lEEESJ_SK_NS4_8TiledMMAINS4_8MMA_AtomIJNS4_4SM904GMMA25MMA_64x64x16_F32F16F16_SSILNSO_5MajorE0ELSQ_0ELNSO_7ScaleInE1ELSR_1EEEEEENS4_6LayoutISD_NS5_IJSC_NSA_ILi0EEESV_EEEEENS5_IJNS4_10UnderscoreESY_SY_EEEEENS4_13SM90_TMA_LOADENS4_14ComposedLayoutINS4_7SwizzleILi3ELi4ELi3EEENS4_18smem_ptr_flag_bitsILi16EEENSU_INS5_IJNSA_ILi8EEESH_EEENS5_IJSH_SC_EEEEEEEvNS4_8identityENS4_23SM90_TMA_LOAD_MULTICASTES1B_vS1C_EENS_8epilogue10collective18CollectiveEpilogueINS1F_22Sm90TmaWarpSpecializedILi3ELi2ELi16ELb1ELb0EEEJSI_NS5_IJSG_NSA_ILi32EEEEEESJ_SK_SJ_SK_NS1F_6fusion15FusionCallbacksIS1J_NS1M_13LinCombEltActINS1F_6thread4SiLuESJ_fSJ_fLNS_15FloatRoundStyleE2EEESI_S1L_JEEES11_NS12_INS13_ILi2ELi4ELi3EEES16_NSU_INS5_IJS17_S1K_EEENS5_IJS1K_SC_EEEEEEENS4_17SM75_U32x4_LDSM_NENS4_14SM90_TMA_STOREES1Y_NS4_17SM90_U32x4_STSM_NENS4_9Copy_AtomIJS21_SJ_EEEvEEEvvEEEEvNT_6ParamsE --------------------------
	.section	.nv.constant0._ZN7cutlass13device_kernelINS_4gemm6kernel13GemmUniversalIN4cute5tupleIJiiiiEEENS1_10collective13CollectiveMmaINS1_34MainloopSm90TmaGmmaWarpSpecializedILi8ENS5_IJNS4_1CILi2EEENSA_ILi1EEESC_EEENS1_35KernelTmaWarpSpecializedCooperativeEEENS5_IJNSA_ILi128EEENSA_ILi64EEESH_EEENS_6half_tENS5_IJlSC_lEEESJ_SK_NS4_8TiledMMAINS4_8MMA_AtomIJNS4_4SM904GMMA25MMA_64x64x16_F32F16F16_SSILNSO_5MajorE0ELSQ_0ELNSO_7ScaleInE1ELSR_1EEEEEENS4_6LayoutISD_NS5_IJSC_NSA_ILi0EEESV_EEEEENS5_IJNS4_10UnderscoreESY_SY_EEEEENS4_13SM90_TMA_LOADENS4_14ComposedLayoutINS4_7SwizzleILi3ELi4ELi3EEENS4_18smem_ptr_flag_bitsILi16EEENSU_INS5_IJNSA_ILi8EEESH_EEENS5_IJSH_SC_EEEEEEEvNS4_8identityENS4_23SM90_TMA_LOAD_MULTICASTES1B_vS1C_EENS_8epilogue10collective18CollectiveEpilogueINS1F_22Sm90TmaWarpSpecializedILi3ELi2ELi16ELb1ELb0EEEJSI_NS5_IJSG_NSA_ILi32EEEEEESJ_SK_SJ_SK_NS1F_6fusion15FusionCallbacksIS1J_NS1M_13LinCombEltActINS1F_6thread4SiLuESJ_fSJ_fLNS_15FloatRoundStyleE2EEESI_S1L_JEEES11_NS12_INS13_ILi2ELi4ELi3EEES16_NSU_INS5_IJS17_S1K_EEENS5_IJS1K_SC_EEEEEEENS4_17SM75_U32x4_LDSM_NENS4_14SM90_TMA_STOREES1Y_NS4_17SM90_U32x4_STSM_NENS4_9Copy_AtomIJS21_SJ_EEEvEEEvvEEEEvNT_6ParamsE,"a",@progbits
	.sectionflags	@""
	.align	4
.nv.constant0._ZN7cutlass13device_kernelINS_4gemm6kernel13GemmUniversalIN4cute5tupleIJiiiiEEENS1_10collective13CollectiveMmaINS1_34MainloopSm90TmaGmmaWarpSpecializedILi8ENS5_IJNS4_1CILi2EEENSA_ILi1EEESC_EEENS1_35KernelTmaWarpSpecializedCooperativeEEENS5_IJNSA_ILi128EEENSA_ILi64EEESH_EEENS_6half_tENS5_IJlSC_lEEESJ_SK_NS4_8TiledMMAINS4_8MMA_AtomIJNS4_4SM904GMMA25MMA_64x64x16_F32F16F16_SSILNSO_5MajorE0ELSQ_0ELNSO_7ScaleInE1ELSR_1EEEEEENS4_6LayoutISD_NS5_IJSC_NSA_ILi0EEESV_EEEEENS5_IJNS4_10UnderscoreESY_SY_EEEEENS4_13SM90_TMA_LOADENS4_14ComposedLayoutINS4_7SwizzleILi3ELi4ELi3EEENS4_18smem_ptr_flag_bitsILi16EEENSU_INS5_IJNSA_ILi8EEESH_EEENS5_IJSH_SC_EEEEEEEvNS4_8identityENS4_23SM90_TMA_LOAD_MULTICASTES1B_vS1C_EENS_8epilogue10collective18CollectiveEpilogueINS1F_22Sm90TmaWarpSpecializedILi3ELi2ELi16ELb1ELb0EEEJSI_NS5_IJSG_NSA_ILi32EEEEEESJ_SK_SJ_SK_NS1F_6fusion15FusionCallbacksIS1J_NS1M_13LinCombEltActINS1F_6thread4SiLuESJ_fSJ_fLNS_15FloatRoundStyleE2EEESI_S1L_JEEES11_NS12_INS13_ILi2ELi4ELi3EEES16_NSU_INS5_IJS17_S1K_EEENS5_IJS1K_SC_EEEEEEENS4_17SM75_U32x4_LDSM_NENS4_14SM90_TMA_STOREES1Y_NS4_17SM90_U32x4_STSM_NENS4_9Copy_AtomIJS21_SJ_EEEvEEEvvEEEEvNT_6ParamsE:
	.zero		2432


//--------------------- SYMBOLS --------------------------

	.type		.nv.reservedSmem.offset0,@object
	.size		.nv.reservedSmem.offset0,0x4
	.type		__assertfail,@function
